def attn_fwd(
    Q,
    K,
    V,
    Out,
    Lse,
    sm_scale,
    stride_qz,
    stride_qh,
    stride_qm,
    stride_qk,
    stride_kz,
    stride_kh,
    stride_kn,
    stride_kk,
    stride_vz,
    stride_vh,
    stride_vn,
    stride_vk,
    stride_oz,
    stride_oh,
    stride_om,
    stride_ok,
    seqlen_q,
    seqlen_k,
    BLOCK_M: tl.constexpr,
    BLOCK_N: tl.constexpr,
    HEAD_DIM: tl.constexpr,
    CAUSAL: tl.constexpr,
):
    start_m = tl.program_id(0)
    off_hz = tl.program_id(1)
    q_off = off_hz * stride_qh
    k_off = off_hz * stride_kh
    v_off = off_hz * stride_vh
    offs_m = start_m * BLOCK_M + tl.arange(0, BLOCK_M)
    offs_d = tl.arange(0, HEAD_DIM)
    offs_n = tl.arange(0, BLOCK_N)
    q_ptrs = Q + q_off + offs_m[:, None] * stride_qm + offs_d[None, :] * stride_qk
    k_ptrs = K + k_off + offs_d[:, None] * stride_kk + offs_n[None, :] * stride_kn
    v_ptrs = V + v_off + offs_n[:, None] * stride_vn + offs_d[None, :] * stride_vk
    m_i = tl.full([BLOCK_M], float("-inf"), dtype=tl.float32)
    l_i = tl.zeros([BLOCK_M], dtype=tl.float32) + 1.0
    acc = tl.zeros([BLOCK_M, HEAD_DIM], dtype=tl.float32)
    q = tl.load(q_ptrs)
    acc, l_i, m_i = _attn_fwd_inner(
        acc,
        l_i,
        m_i,
        q,
        k_ptrs,
        v_ptrs,
        sm_scale,
        stride_kn,
        stride_vn,
        start_m,
        seqlen_k,
        BLOCK_M,
        BLOCK_N,
        HEAD_DIM,
        CAUSAL,
    )
    acc = acc / l_i[:, None]
    lse = m_i + tl.math.log2(l_i) / 1.4426950408889634
    o_ptrs = (
        Out
        + off_hz * stride_oh
        + offs_m[:, None] * stride_om
        + offs_d[None, :] * stride_ok
    )
    tl.store(o_ptrs, acc.to(Out.dtype.element_ty))
    tl.store(Lse + off_hz * seqlen_q + offs_m, lse)

# config = {"BLOCK_M": 64, "BLOCK_N": 32, "HEAD_DIM": 32, "arch": "sm_80", "causal": true, "dtype": "fp16", "num_stages": 3, "num_warps": 8}
# arch = sm_80


// ===== COMPILED SASS (sm_80) =====

	.target	sm_80

	.elftype	@"ET_EXEC"


//--------------------- .note.nv.tkinfo           --------------------------
	.section	.note.nv.tkinfo,"",@"SHT_NOTE"
	.sectionflags	@"SHF_NOTE_NV_TKINFO"
	.tkinfo
        /*0018*/ 	.word	0x00000002
        /*0030*/ 	.string	""
        /*0030*/ 	.string	"ptxas"
        /*0030*/ 	.string	"Cuda compilation tools, release 13.0, V13.0.88"
        /*0030*/ 	.string	"Build cuda_13.0.r13.0/compiler.36424714_0"
        /*0030*/ 	.string	"-v  -suppress-debug-info  -lineinfo  -arch sm_80 "



//--------------------- .note.nv.cuinfo           --------------------------
	.section	.note.nv.cuinfo,"",@"SHT_NOTE"
	.sectionflags	@"SHF_NOTE_NV_CUINFO"
        /*0018*/ 	.short	0x0002
        /*001a*/ 	.short	0x0050
        /*001c*/ 	.short	0x0082
	.zero		2


//--------------------- .nv.info                  --------------------------
	.section	.nv.info,"",@"SHT_CUDA_INFO"
	.align	4


	//----- nvinfo : EIATTR_REGCOUNT
	.align		4
        /*0000*/ 	.byte	0x04, 0x2f
        /*0002*/ 	.short	(.L_2 - .L_1)
	.align		4
.L_1:
        /*0004*/ 	.word	index@(attn_fwd)
        /*0008*/ 	.word	0x00000064


	//----- nvinfo : EIATTR_FRAME_SIZE
	.align		4
.L_2:
        /*000c*/ 	.byte	0x04, 0x11
        /*000e*/ 	.short	(.L_4 - .L_3)
	.align		4
.L_3:
        /*0010*/ 	.word	index@(attn_fwd)
        /*0014*/ 	.word	0x00000000


	//----- nvinfo : EIATTR_MIN_STACK_SIZE
	.align		4
.L_4:
        /*0018*/ 	.byte	0x04, 0x12
        /*001a*/ 	.short	(.L_6 - .L_5)
	.align		4
.L_5:
        /*001c*/ 	.word	index@(attn_fwd)
        /*0020*/ 	.word	0x00000000
.L_6:


//--------------------- .nv.info.attn_fwd         --------------------------
	.section	.nv.info.attn_fwd,"",@"SHT_CUDA_INFO"
	.sectionflags	@""
	.align	4


	//----- nvinfo : EIATTR_CUDA_API_VERSION
	.align		4
        /*0000*/ 	.byte	0x04, 0x37
        /*0002*/ 	.short	(.L_8 - .L_7)
.L_7:
        /*0004*/ 	.word	0x00000082


	//----- nvinfo : EIATTR_SW2861232_WAR
	.align		4
.L_8:
        /*0008*/ 	.byte	0x01, 0x35
	.zero		2


	//----- nvinfo : EIATTR_PARAM_CBANK
	.align		4
        /*000c*/ 	.byte	0x04, 0x0a
        /*000e*/ 	.short	(.L_10 - .L_9)
	.align		4
.L_9:
        /*0010*/ 	.word	index@(.nv.constant0.attn_fwd)
        /*0014*/ 	.short	0x0160
        /*0016*/ 	.short	0x0088


	//----- nvinfo : EIATTR_CBANK_PARAM_SIZE
	.align		4
.L_10:
        /*0018*/ 	.byte	0x03, 0x19
        /*001a*/ 	.short	0x0088


	//----- nvinfo : EIATTR_KPARAM_INFO
	.align		4
        /*001c*/ 	.byte	0x04, 0x17
        /*001e*/ 	.short	(.L_12 - .L_11)
.L_11:
        /*0020*/ 	.word	0x00000000
        /*0024*/ 	.short	0x0019
        /*0026*/ 	.short	0x0080
        /*0028*/ 	.byte	0x00, 0xf4, 0x21, 0x00


	//----- nvinfo : EIATTR_KPARAM_INFO
	.align		4
.L_12:
        /*002c*/ 	.byte	0x04, 0x17
        /*002e*/ 	.short	(.L_14 - .L_13)
.L_13:
        /*0030*/ 	.word	0x00000000
        /*0034*/ 	.short	0x0018
        /*0036*/ 	.short	0x0078
        /*0038*/ 	.byte	0x00, 0xf4, 0x21, 0x00


	//----- nvinfo : EIATTR_KPARAM_INFO
	.align		4
.L_14:
        /*003c*/ 	.byte	0x04, 0x17
        /*003e*/ 	.short	(.L_16 - .L_15)
.L_15:
        /*0040*/ 	.word	0x00000000
        /*0044*/ 	.short	0x0017
        /*0046*/ 	.short	0x0070
        /*0048*/ 	.byte	0x00, 0xf0, 0x11, 0x00


	//----- nvinfo : EIATTR_KPARAM_INFO
	.align		4
.L_16:
        /*004c*/ 	.byte	0x04, 0x17
        /*004e*/ 	.short	(.L_18 - .L_17)
.L_17:
        /*0050*/ 	.word	0x00000000
        /*0054*/ 	.short	0x0016
        /*0056*/ 	.short	0x006c
        /*0058*/ 	.byte	0x00, 0xf0, 0x11, 0x00


	//----- nvinfo : EIATTR_KPARAM_INFO
	.align		4
.L_18:
        /*005c*/ 	.byte	0x04, 0x17
        /*005e*/ 	.short	(.L_20 - .L_19)
.L_19:
        /*0060*/ 	.word	0x00000000
        /*0064*/ 	.short	0x0015
        /*0066*/ 	.short	0x0068
        /*0068*/ 	.byte	0x00, 0xf0, 0x11, 0x00


	//----- nvinfo : EIATTR_KPARAM_INFO
	.align		4
.L_20:
        /*006c*/ 	.byte	0x04, 0x17
        /*006e*/ 	.short	(.L_22 - .L_21)
.L_21:
        /*0070*/ 	.word	0x00000000
        /*0074*/ 	.short	0x0014
        /*0076*/ 	.short	0x0064
        /*0078*/ 	.byte	0x00, 0xf0, 0x11, 0x00


	//----- nvinfo : EIATTR_KPARAM_INFO
	.align		4
.L_22:
        /*007c*/ 	.byte	0x04, 0x17
        /*007e*/ 	.short	(.L_24 - .L_23)
.L_23:
        /*0080*/ 	.word	0x00000000
        /*0084*/ 	.short	0x0013
        /*0086*/ 	.short	0x0060
        /*0088*/ 	.byte	0x00, 0xf0, 0x11, 0x00


	//----- nvinfo : EIATTR_KPARAM_INFO
	.align		4
.L_24:
        /*008c*/ 	.byte	0x04, 0x17
        /*008e*/ 	.short	(.L_26 - .L_25)
.L_25:
        /*0090*/ 	.word	0x00000000
        /*0094*/ 	.short	0x0012
        /*0096*/ 	.short	0x005c
        /*0098*/ 	.byte	0x00, 0xf0, 0x11, 0x00


	//----- nvinfo : EIATTR_KPARAM_INFO
	.align		4
.L_26:
        /*009c*/ 	.byte	0x04, 0x17
        /*009e*/ 	.short	(.L_28 - .L_27)
.L_27:
        /*00a0*/ 	.word	0x00000000
        /*00a4*/ 	.short	0x0011
        /*00a6*/ 	.short	0x0058
        /*00a8*/ 	.byte	0x00, 0xf0, 0x11, 0x00


	//----- nvinfo : EIATTR_KPARAM_INFO
	.align		4
.L_28:
        /*00ac*/ 	.byte	0x04, 0x17
        /*00ae*/ 	.short	(.L_30 - .L_29)
.L_29:
        /*00b0*/ 	.word	0x00000000
        /*00b4*/ 	.short	0x0010
        /*00b6*/ 	.short	0x0054
        /*00b8*/ 	.byte	0x00, 0xf0, 0x11, 0x00


	//----- nvinfo : EIATTR_KPARAM_INFO
	.align		4
.L_30:
        /*00bc*/ 	.byte	0x04, 0x17
        /*00be*/ 	.short	(.L_32 - .L_31)
.L_31:
        /*00c0*/ 	.word	0x00000000
        /*00c4*/ 	.short	0x000f
        /*00c6*/ 	.short	0x0050
        /*00c8*/ 	.byte	0x00, 0xf0, 0x11, 0x00


	//----- nvinfo : EIATTR_KPARAM_INFO
	.align		4
.L_32:
        /*00cc*/ 	.byte	0x04, 0x17
        /*00ce*/ 	.short	(.L_34 - .L_33)
.L_33:
        /*00d0*/ 	.word	0x00000000
        /*00d4*/ 	.short	0x000e
        /*00d6*/ 	.short	0x004c
        /*00d8*/ 	.byte	0x00, 0xf0, 0x11, 0x00


	//----- nvinfo : EIATTR_KPARAM_INFO
	.align		4
.L_34:
        /*00dc*/ 	.byte	0x04, 0x17
        /*00de*/ 	.short	(.L_36 - .L_35)
.L_35:
        /*00e0*/ 	.word	0x00000000
        /*00e4*/ 	.short	0x000d
        /*00e6*/ 	.short	0x0048
        /*00e8*/ 	.byte	0x00, 0xf0, 0x11, 0x00


	//----- nvinfo : EIATTR_KPARAM_INFO
	.align		4
.L_36:
        /*00ec*/ 	.byte	0x04, 0x17
        /*00ee*/ 	.short	(.L_38 - .L_37)
.L_37:
        /*00f0*/ 	.word	0x00000000
        /*00f4*/ 	.short	0x000c
        /*00f6*/ 	.short	0x0044
        /*00f8*/ 	.byte	0x00, 0xf0, 0x11, 0x00


	//----- nvinfo : EIATTR_KPARAM_INFO
	.align		4
.L_38:
        /*00fc*/ 	.byte	0x04, 0x17
        /*00fe*/ 	.short	(.L_40 - .L_39)
.L_39:
        /*0100*/ 	.word	0x00000000
        /*0104*/ 	.short	0x000b
        /*0106*/ 	.short	0x0040
        /*0108*/ 	.byte	0x00, 0xf0, 0x11, 0x00


	//----- nvinfo : EIATTR_KPARAM_INFO
	.align		4
.L_40:
        /*010c*/ 	.byte	0x04, 0x17
        /*010e*/ 	.short	(.L_42 - .L_41)
.L_41:
        /*0110*/ 	.word	0x00000000
        /*0114*/ 	.short	0x000a
        /*0116*/ 	.short	0x003c
        /*0118*/ 	.byte	0x00, 0xf0, 0x11, 0x00


	//----- nvinfo : EIATTR_KPARAM_INFO
	.align		4
.L_42:
        /*011c*/ 	.byte	0x04, 0x17
        /*011e*/ 	.short	(.L_44 - .L_43)
.L_43:
        /*0120*/ 	.word	0x00000000
        /*0124*/ 	.short	0x0009
        /*0126*/ 	.short	0x0038
        /*0128*/ 	.byte	0x00, 0xf0, 0x11, 0x00


	//----- nvinfo : EIATTR_KPARAM_INFO
	.align		4
.L_44:
        /*012c*/ 	.byte	0x04, 0x17
        /*012e*/ 	.short	(.L_46 - .L_45)
.L_45:
        /*0130*/ 	.word	0x00000000
        /*0134*/ 	.short	0x0008
        /*0136*/ 	.short	0x0034
        /*0138*/ 	.byte	0x00, 0xf0, 0x11, 0x00


	//----- nvinfo : EIATTR_KPARAM_INFO
	.align		4
.L_46:
        /*013c*/ 	.byte	0x04, 0x17
        /*013e*/ 	.short	(.L_48 - .L_47)
.L_47:
        /*0140*/ 	.word	0x00000000
        /*0144*/ 	.short	0x0007
        /*0146*/ 	.short	0x0030
        /*0148*/ 	.byte	0x00, 0xf0, 0x11, 0x00


	//----- nvinfo : EIATTR_KPARAM_INFO
	.align		4
.L_48:
        /*014c*/ 	.byte	0x04, 0x17
        /*014e*/ 	.short	(.L_50 - .L_49)
.L_49:
        /*0150*/ 	.word	0x00000000
        /*0154*/ 	.short	0x0006
        /*0156*/ 	.short	0x002c
        /*0158*/ 	.byte	0x00, 0xf0, 0x11, 0x00


	//----- nvinfo : EIATTR_KPARAM_INFO
	.align		4
.L_50:
        /*015c*/ 	.byte	0x04, 0x17
        /*015e*/ 	.short	(.L_52 - .L_51)
.L_51:
        /*0160*/ 	.word	0x00000000
        /*0164*/ 	.short	0x0005
        /*0166*/ 	.short	0x0028
        /*0168*/ 	.byte	0x00, 0xf0, 0x11, 0x00


	//----- nvinfo : EIATTR_KPARAM_INFO
	.align		4
.L_52:
        /*016c*/ 	.byte	0x04, 0x17
        /*016e*/ 	.short	(.L_54 - .L_53)
.L_53:
        /*0170*/ 	.word	0x00000000
        /*0174*/ 	.short	0x0004
        /*0176*/ 	.short	0x0020
        /*0178*/ 	.byte	0x00, 0xf4, 0x21, 0x00


	//----- nvinfo : EIATTR_KPARAM_INFO
	.align		4
.L_54:
        /*017c*/ 	.byte	0x04, 0x17
        /*017e*/ 	.short	(.L_56 - .L_55)
.L_55:
        /*0180*/ 	.word	0x00000000
        /*0184*/ 	.short	0x0003
        /*0186*/ 	.short	0x0018
        /*0188*/ 	.byte	0x00, 0xf4, 0x21, 0x00


	//----- nvinfo : EIATTR_KPARAM_INFO
	.align		4
.L_56:
        /*018c*/ 	.byte	0x04, 0x17
        /*018e*/ 	.short	(.L_58 - .L_57)
.L_57:
        /*0190*/ 	.word	0x00000000
        /*0194*/ 	.short	0x0002
        /*0196*/ 	.short	0x0010
        /*0198*/ 	.byte	0x00, 0xf4, 0x21, 0x00


	//----- nvinfo : EIATTR_KPARAM_INFO
	.align		4
.L_58:
        /*019c*/ 	.byte	0x04, 0x17
        /*019e*/ 	.short	(.L_60 - .L_59)
.L_59:
        /*01a0*/ 	.word	0x00000000
        /*01a4*/ 	.short	0x0001
        /*01a6*/ 	.short	0x0008
        /*01a8*/ 	.byte	0x00, 0xf4, 0x21, 0x00


	//----- nvinfo : EIATTR_KPARAM_INFO
	.align		4
.L_60:
        /*01ac*/ 	.byte	0x04, 0x17
        /*01ae*/ 	.short	(.L_62 - .L_61)
.L_61:
        /*01b0*/ 	.word	0x00000000
        /*01b4*/ 	.short	0x0000
        /*01b6*/ 	.short	0x0000
        /*01b8*/ 	.byte	0x00, 0xf4, 0x21, 0x00


	//----- nvinfo : EIATTR_MAXREG_COUNT
	.align		4
.L_62:
        /*01bc*/ 	.byte	0x03, 0x1b
        /*01be*/ 	.short	0x00ff


	//----- nvinfo : EIATTR_NUM_BARRIERS
	.align		4
        /*01c0*/ 	.byte	0x02, 0x4c
        /*01c2*/ 	.byte	0x01
	.zero		1


	//----- nvinfo : EIATTR_MERCURY_ISA_VERSION
	.align		4
        /*01c4*/ 	.byte	0x03, 0x5f
        /*01c6*/ 	.short	0x0000


	//----- nvinfo : EIATTR_COOP_GROUP_MASK_REGIDS
	.align		4
        /*01c8*/ 	.byte	0x04, 0x29
        /*01ca*/ 	.short	(.L_64 - .L_63)


	//   ....[0]....
.L_63:
        /*01cc*/ 	.word	0xffffffff


	//   ....[1]....
        /*01d0*/ 	.word	0xffffffff


	//   ....[2]....
        /*01d4*/ 	.word	0xffffffff


	//   ....[3]....
        /*01d8*/ 	.word	0xffffffff


	//   ....[4]....
        /*01dc*/ 	.word	0xffffffff


	//   ....[5]....
        /*01e0*/ 	.word	0xffffffff


	//   ....[6]....
        /*01e4*/ 	.word	0xffffffff


	//   ....[7]....
        /*01e8*/ 	.word	0xffffffff


	//----- nvinfo : EIATTR_COOP_GROUP_INSTR_OFFSETS
	.align		4
.L_64:
        /*01ec*/ 	.byte	0x04, 0x28
        /*01ee*/ 	.short	(.L_66 - .L_65)


	//   ....[0]....
.L_65:
        /*01f0*/ 	.word	0x00000fb0


	//   ....[1]....
        /*01f4*/ 	.word	0x000011d0


	//   ....[2]....
        /*01f8*/ 	.word	0x00001210


	//   ....[3]....
        /*01fc*/ 	.word	0x00001270


	//   ....[4]....
        /*0200*/ 	.word	0x00001830


	//   ....[5]....
        /*0204*/ 	.word	0x00001840


	//   ....[6]....
        /*0208*/ 	.word	0x00001920


	//   ....[7]....
        /*020c*/ 	.word	0x00001950


	//----- nvinfo : EIATTR_EXIT_INSTR_OFFSETS
	.align		4
.L_66:
        /*0210*/ 	.byte	0x04, 0x1c
        /*0212*/ 	.short	(.L_68 - .L_67)


	//   ....[0]....
.L_67:
        /*0214*/ 	.word	0x00002780


	//   ....[1]....
        /*0218*/ 	.word	0x00002820


	//----- nvinfo : EIATTR_REQNTID
	.align		4
.L_68:
        /*021c*/ 	.byte	0x04, 0x10
        /*021e*/ 	.short	(.L_70 - .L_69)
.L_69:
        /*0220*/ 	.word	0x00000100
        /*0224*/ 	.word	0x00000001
        /*0228*/ 	.word	0x00000001
.L_70:


//--------------------- .nv.callgraph             --------------------------
	.section	.nv.callgraph,"",@"SHT_CUDA_CALLGRAPH"
	.align	4
	.sectionentsize	8
	.align		4
        /*0000*/ 	.word	0x00000000
	.align		4
        /*0004*/ 	.word	0xffffffff
	.align		4
        /*0008*/ 	.word	0x00000000
	.align		4
        /*000c*/ 	.word	0xfffffffe
	.align		4
        /*0010*/ 	.word	0x00000000
	.align		4
        /*0014*/ 	.word	0xfffffffd
	.align		4
        /*0018*/ 	.word	0x00000000
	.align		4
        /*001c*/ 	.word	0xfffffffc


//--------------------- .nv.rel.action            --------------------------
	.section	.nv.rel.action,"",@"SHT_CUDA_RELOCINFO"
	.align	8
	.sectionentsize	8
        /*0000*/ 	.byte	0x73, 0x00, 0x00, 0x00, 0x00, 0x00, 0x00, 0x00, 0x00, 0x00, 0x00, 0x11, 0x25, 0x00, 0x05, 0x36


//--------------------- .nv.constant4             --------------------------
	.section	.nv.constant4,"a",@progbits
	.align	8
	.align		8
.nv.constant4:
        /*0000*/ 	.dword	_$_str


//--------------------- .nv.constant0.attn_fwd    --------------------------
	.section	.nv.constant0.attn_fwd,"a",@progbits
	.sectionflags	@""
	.align	4
.nv.constant0.attn_fwd:
	.zero		488


//--------------------- .text.attn_fwd            --------------------------
	.section	.text.attn_fwd,"ax",@progbits
	.sectioninfo	@"SHI_REGISTERS=100"
	.align	128
        .global         attn_fwd
        .type           attn_fwd,@function
        .size           attn_fwd,(.L_x_3 - attn_fwd)
        .other          attn_fwd,@"STO_CUDA_ENTRY STV_DEFAULT"
attn_fwd:
.text.attn_fwd:
[----:B------:R-:W-:Y:S02]  /*0000*/  IMAD.MOV.U32 R1, RZ, RZ, c[0x0][0x28] ;  /* 0x00000a00ff017624 */ /* 0x000fe400078e00ff */
[----:B------:R-:W0:Y:S01]  /*0010*/  S2R R21, SR_CTAID.X ;  /* 0x0000000000157919 */ /* 0x000e220000002500 */
[----:B------:R-:W-:Y:S01]  /*0020*/  MOV R16, c[0x0][0x198] ;  /* 0x0000660000107a02 */ /* 0x000fe20000000f00 */
[----:B------:R-:W-:Y:S02]  /*0030*/  ULDC.64 UR6, c[0x0][0x118] ;  /* 0x0000460000067ab9 */ /* 0x000fe40000000a00 */
[----:B------:R-:W1:Y:S04]  /*0040*/  S2R R0, SR_TID.X ;  /* 0x0000000000007919 */ /* 0x000e680000002100 */
[----:B------:R-:W2:Y:S01]  /*0050*/  S2R R2, SR_CTAID.Y ;  /* 0x0000000000027919 */ /* 0x000ea20000002600 */
[----:B0-----:R-:W-:Y:S01]  /*0060*/  IMAD.SHL.U32 R21, R21, 0x40, RZ ;  /* 0x0000004015157824 */ /* 0x001fe200078e00ff */
[----:B-1----:R-:W-:-:S04]  /*0070*/  SHF.R.U32.HI R4, RZ, 0x6, R0 ;  /* 0x00000006ff047819 */ /* 0x002fc80000011600 */
[----:B------:R-:W-:Y:S02]  /*0080*/  LOP3.LUT R3, R21, 0x3f, R0, 0xf8, !PT ;  /* 0x0000003f15037812 */ /* 0x000fe400078ef800 */
[----:B------:R-:W-:Y:S01]  /*0090*/  SGXT.U32 R4, R4, 0x2 ;  /* 0x000000020404781a */ /* 0x000fe20000000000 */
[----:B--2---:R-:W-:Y:S02]  /*00a0*/  IMAD R5, R2, c[0x0][0x190], RZ ;  /* 0x0000640002057a24 */ /* 0x004fe400078e02ff */
[----:B------:R-:W-:Y:S02]  /*00b0*/  IMAD R7, R3, c[0x0][0x194], RZ ;  /* 0x0000650003077a24 */ /* 0x000fe400078e02ff */
[----:B------:R-:W-:Y:S02]  /*00c0*/  IMAD R11, R4, c[0x0][0x198], RZ ;  /* 0x00006600040b7a24 */ /* 0x000fe400078e02ff */
[----:B------:R-:W-:Y:S02]  /*00d0*/  IMAD.SHL.U32 R6, R5, 0x2, RZ ;  /* 0x0000000205067824 */ /* 0x000fe400078e00ff */
[----:B------:R-:W-:Y:S01]  /*00e0*/  IMAD.SHL.U32 R9, R7, 0x2, RZ ;  /* 0x0000000207097824 */ /* 0x000fe200078e00ff */
[----:B------:R-:W-:Y:S01]  /*00f0*/  LEA R12, R16, R11, 0x2 ;  /* 0x0000000b100c7211 */ /* 0x000fe200078e10ff */
[----:B------:R-:W-:-:S03]  /*0100*/  IMAD.HI R5, R5, 0x2, RZ ;  /* 0x0000000205057827 */ /* 0x000fc600078e02ff */
[----:B------:R-:W-:Y:S01]  /*0110*/  IADD3 R24, P0, P1, R9, c[0x0][0x160], R6 ;  /* 0x0000580009187a10 */ /* 0x000fe2000791e006 */
[----:B------:R-:W-:-:S04]  /*0120*/  IMAD.HI R8, R7, 0x2, RZ ;  /* 0x0000000207087827 */ /* 0x000fc800078e02ff */
[----:B------:R-:W-:Y:S01]  /*0130*/  IMAD R9, R16, 0x4, R12 ;  /* 0x0000000410097824 */ /* 0x000fe200078e020c */
[----:B------:R-:W-:Y:S02]  /*0140*/  IADD3.X R26, R8, c[0x0][0x164], R5, P0, P1 ;  /* 0x00005900081a7a10 */ /* 0x000fe400007e2405 */
[-C--:B------:R-:W-:Y:S01]  /*0150*/  LEA R6, P0, R11, R24.reuse, 0x1 ;  /* 0x000000180b067211 */ /* 0x080fe200078008ff */
[----:B------:R-:W-:Y:S01]  /*0160*/  IMAD R5, R16, 0x4, R9 ;  /* 0x0000000410057824 */ /* 0x000fe200078e0209 */
[----:B------:R-:W-:Y:S02]  /*0170*/  LEA R10, P1, R9, R24, 0x1 ;  /* 0x00000018090a7211 */ /* 0x000fe400078208ff */
[----:B------:R-:W-:Y:S02]  /*0180*/  LEA.HI.X.SX32 R7, R11, R26, 0x1, P0 ;  /* 0x0000001a0b077211 */ /* 0x000fe400000f0eff */
[----:B------:R-:W-:Y:S02]  /*0190*/  LEA R8, P0, R12, R24, 0x1 ;  /* 0x000000180c087211 */ /* 0x000fe400078008ff */
[----:B------:R-:W-:Y:S01]  /*01a0*/  LEA R15, R16, R5, 0x2 ;  /* 0x00000005100f7211 */ /* 0x000fe200078e10ff */
[----:B------:R0:W2:Y:S01]  /*01b0*/  LDG.E.U16 R20, [R6.64] ;  /* 0x0000000606147981 */ /* 0x0000a2000c1e1500 */
[----:B------:R-:W-:-:S02]  /*01c0*/  LEA.HI.X.SX32 R11, R9, R26, 0x1, P1 ;  /* 0x0000001a090b7211 */ /* 0x000fc400008f0eff */
[----:B------:R-:W-:Y:S01]  /*01d0*/  LEA.HI.X.SX32 R9, R12, R26, 0x1, P0 ;  /* 0x0000001a0c097211 */ /* 0x000fe200000f0eff */
[C---:B------:R-:W-:Y:S01]  /*01e0*/  IMAD R17, R16.reuse, 0x4, R15 ;  /* 0x0000000410117824 */ /* 0x040fe200078e020f */
[C---:B------:R-:W-:Y:S01]  /*01f0*/  LEA R12, P0, R5.reuse, R24, 0x1 ;  /* 0x00000018050c7211 */ /* 0x040fe200078008ff */
[----:B------:R1:W3:Y:S03]  /*0200*/  LDG.E.U16 R22, [R10.64] ;  /* 0x000000060a167981 */ /* 0x0002e6000c1e1500 */
[----:B------:R-:W-:Y:S01]  /*0210*/  LEA.HI.X.SX32 R13, R5, R26, 0x1, P0 ;  /* 0x0000001a050d7211 */ /* 0x000fe200000f0eff */
[C---:B------:R-:W-:Y:S01]  /*0220*/  IMAD R5, R16.reuse, 0x4, R17 ;  /* 0x0000000410057824 */ /* 0x040fe200078e0211 */
[-C--:B------:R-:W-:Y:S01]  /*0230*/  LEA R14, P0, R15, R24.reuse, 0x1 ;  /* 0x000000180f0e7211 */ /* 0x080fe200078008ff */
[----:B------:R4:W5:Y:S03]  /*0240*/  LDG.E.U16 R8, [R8.64] ;  /* 0x0000000608087981 */ /* 0x000966000c1e1500 */
[----:B------:R-:W-:Y:S01]  /*0250*/  LEA R18, P1, R5, R24, 0x1 ;  /* 0x0000001805127211 */ /* 0x000fe200078208ff */
[----:B------:R4:W5:Y:S01]  /*0260*/  LDG.E.U16 R12, [R12.64] ;  /* 0x000000060c0c7981 */ /* 0x000962000c1e1500 */
[----:B0-----:R-:W-:-:S02]  /*0270*/  LEA R6, R16, R5, 0x2 ;  /* 0x0000000510067211 */ /* 0x001fc400078e10ff */
[-C--:B------:R-:W-:Y:S02]  /*0280*/  LEA.HI.X.SX32 R15, R15, R26.reuse, 0x1, P0 ;  /* 0x0000001a0f0f7211 */ /* 0x080fe400000f0eff */
[----:B------:R-:W-:Y:S02]  /*0290*/  LEA.HI.X.SX32 R19, R5, R26, 0x1, P1 ;  /* 0x0000001a05137211 */ /* 0x000fe400008f0eff */
[CC--:B------:R-:W-:Y:S01]  /*02a0*/  LEA R16, P0, R17.reuse, R24.reuse, 0x1 ;  /* 0x0000001811107211 */ /* 0x0c0fe200078008ff */
[----:B------:R-:W5:Y:S01]  /*02b0*/  LDG.E.U16 R14, [R14.64] ;  /* 0x000000060e0e7981 */ /* 0x000f62000c1e1500 */
[C---:B-1----:R-:W-:Y:S02]  /*02c0*/  LEA R10, P1, R6.reuse, R24, 0x1 ;  /* 0x00000018060a7211 */ /* 0x042fe400078208ff */
[-C--:B------:R-:W-:Y:S01]  /*02d0*/  LEA.HI.X.SX32 R17, R17, R26.reuse, 0x1, P0 ;  /* 0x0000001a11117211 */ /* 0x080fe200000f0eff */
[----:B------:R-:W5:Y:S01]  /*02e0*/  LDG.E.U16 R18, [R18.64] ;  /* 0x0000000612127981 */ /* 0x000f62000c1e1500 */
[----:B------:R-:W-:-:S03]  /*02f0*/  LEA.HI.X.SX32 R11, R6, R26, 0x1, P1 ;  /* 0x0000001a060b7211 */ /* 0x000fc600008f0eff */
[----:B------:R-:W5:Y:S04]  /*0300*/  LDG.E.U16 R16, [R16.64] ;  /* 0x0000000610107981 */ /* 0x000f68000c1e1500 */
[----:B------:R0:W5:Y:S01]  /*0310*/  LDG.E.U16 R10, [R10.64] ;  /* 0x000000060a0a7981 */ /* 0x000162000c1e1500 */
[C---:B------:R-:W-:Y:S01]  /*0320*/  LOP3.LUT R5, R0.reuse, 0xc0, RZ, 0xc0, !PT ;  /* 0x000000c000057812 */ /* 0x040fe200078ec0ff */
[----:B------:R-:W-:-:S03]  /*0330*/  IMAD.SHL.U32 R6, R0, 0x2, RZ ;  /* 0x0000000200067824 */ /* 0x000fc600078e00ff */
[----:B------:R-:W-:-:S04]  /*0340*/  SHF.R.U32.HI R7, RZ, 0x2, R5 ;  /* 0x00000002ff077819 */ /* 0x000fc80000011605 */
[----:B------:R-:W-:-:S04]  /*0350*/  LOP3.LUT R7, R7, 0x1fe, R6, 0x78, !PT ;  /* 0x000001fe07077812 */ /* 0x000fc800078e7806 */
[----:B----4-:R-:W-:Y:S01]  /*0360*/  LOP3.LUT R9, R7, 0x40, RZ, 0x3c, !PT ;  /* 0x0000004007097812 */ /* 0x010fe200078e3cff */
[----:B------:R-:W-:Y:S01]  /*0370*/  IMAD.MOV.U32 R61, RZ, RZ, -0x800000 ;  /* 0xff800000ff3d7424 */ /* 0x000fe200078e00ff */
[----:B------:R-:W-:Y:S01]  /*0380*/  MOV R73, 0x3f800000 ;  /* 0x3f80000000497802 */ /* 0x000fe20000000f00 */
[----:B0-----:R-:W-:Y:S01]  /*0390*/  IMAD.MOV.U32 R11, RZ, RZ, 0x3f800000 ;  /* 0x3f800000ff0b7424 */ /* 0x001fe200078e00ff */
[----:B------:R-:W-:Y:S01]  /*03a0*/  MOV R60, 0xff800000 ;  /* 0xff800000003c7802 */ /* 0x000fe20000000f00 */
[----:B------:R-:W-:Y:S01]  /*03b0*/  CS2R R52, SRZ ;  /* 0x0000000000347805 */ /* 0x000fe2000001ff00 */
[----:B------:R-:W-:Y:S01]  /*03c0*/  CS2R R54, SRZ ;  /* 0x0000000000367805 */ /* 0x000fe2000001ff00 */
[----:B------:R-:W-:Y:S01]  /*03d0*/  CS2R R56, SRZ ;  /* 0x0000000000387805 */ /* 0x000fe2000001ff00 */
[----:B------:R-:W-:Y:S01]  /*03e0*/  CS2R R58, SRZ ;  /* 0x00000000003a7805 */ /* 0x000fe2000001ff00 */
[----:B------:R-:W-:Y:S01]  /*03f0*/  CS2R R40, SRZ ;  /* 0x0000000000287805 */ /* 0x000fe2000001ff00 */
[----:B------:R-:W-:Y:S01]  /*0400*/  CS2R R42, SRZ ;  /* 0x00000000002a7805 */ /* 0x000fe2000001ff00 */
[----:B------:R-:W-:Y:S01]  /*0410*/  CS2R R48, SRZ ;  /* 0x0000000000307805 */ /* 0x000fe2000001ff00 */
[----:B------:R-:W-:Y:S01]  /*0420*/  CS2R R50, SRZ ;  /* 0x0000000000327805 */ /* 0x000fe2000001ff00 */
[----:B------:R-:W-:Y:S01]  /*0430*/  IMAD.SHL.U32 R13, R0, 0x40, RZ ;  /* 0x00000040000d7824 */ /* 0x000fe200078e00ff */
[----:B--2---:R-:W-:Y:S04]  /*0440*/  STS.U16 [R7], R20 ;  /* 0x0000001407007388 */ /* 0x004fe80000000400 */
[----:B---3--:R-:W-:Y:S04]  /*0450*/  STS.U16 [R7+0x400], R22 ;  /* 0x0004001607007388 */ /* 0x008fe80000000400 */
[----:B-----5:R-:W-:Y:S04]  /*0460*/  STS.U16 [R7+0x800], R14 ;  /* 0x0008000e07007388 */ /* 0x020fe80000000400 */
[----:B------:R-:W-:Y:S04]  /*0470*/  STS.U16 [R7+0xc00], R18 ;  /* 0x000c001207007388 */ /* 0x000fe80000000400 */
[----:B------:R-:W-:Y:S04]  /*0480*/  STS.U16 [R9+0x200], R8 ;  /* 0x0002000809007388 */ /* 0x000fe80000000400 */
[----:B------:R-:W-:Y:S04]  /*0490*/  STS.U16 [R9+0xa00], R16 ;  /* 0x000a001009007388 */ /* 0x000fe80000000400 */
[----:B------:R0:W-:Y:S02]  /*04a0*/  STS.U16 [R9+0xe00], R10 ;  /* 0x000e000a09007388 */ /* 0x0001e40000000400 */
[----:B0-----:R-:W-:-:S04]  /*04b0*/  IADD3 R10, R21, 0x40, RZ ;  /* 0x00000040150a7810 */ /* 0x001fc80007ffe0ff */
[----:B------:R-:W-:Y:S01]  /*04c0*/  ISETP.GE.AND P0, PT, R10, 0x1, PT ;  /* 0x000000010a00780c */ /* 0x000fe20003f06270 */
[----:B------:R0:W-:Y:S01]  /*04d0*/  STS.U16 [R9+0x600], R12 ;  /* 0x0006000c09007388 */ /* 0x0001e20000000400 */
[C---:B------:R-:W-:Y:S02]  /*04e0*/  SHF.L.U32 R14, R0.reuse, 0x3, RZ ;  /* 0x00000003000e7819 */ /* 0x040fe400000006ff */
[----:B0-----:R-:W-:-:S09]  /*04f0*/  LOP3.LUT R12, R0, 0x3, RZ, 0xc0, !PT ;  /* 0x00000003000c7812 */ /* 0x001fd200078ec0ff */
[----:B------:R-:W-:Y:S05]  /*0500*/  @!P0 BRA `(.L_x_0) ;  /* 0x000015a000008947 */ /* 0x000fea0003800000 */
[----:B------:R-:W-:Y:S01]  /*0510*/  LOP3.LUT R11, R0, 0x1f, RZ, 0xc0, !PT ;  /* 0x0000001f000b7812 */ /* 0x000fe200078ec0ff */
[----:B------:R-:W-:Y:S01]  /*0520*/  IMAD R9, R2, c[0x0][0x1b0], RZ ;  /* 0x00006c0002097a24 */ /* 0x000fe200078e02ff */
[----:B------:R-:W-:Y:S01]  /*0530*/  LOP3.LUT R15, R0, 0x60, RZ, 0xc0, !PT ;  /* 0x00000060000f7812 */ /* 0x000fe200078ec0ff */
[----:B------:R-:W-:Y:S01]  /*0540*/  IMAD R8, R2, c[0x0][0x1a0], RZ ;  /* 0x0000680002087a24 */ /* 0x000fe200078e02ff */
[--C-:B------:R-:W-:Y:S01]  /*0550*/  SHF.R.U32.HI R16, RZ, 0x2, R0.reuse ;  /* 0x00000002ff107819 */ /* 0x100fe20000011600 */
[----:B------:R-:W-:Y:S01]  /*0560*/  IMAD R19, R11, c[0x0][0x1b4], RZ ;  /* 0x00006d000b137a24 */ /* 0x000fe200078e02ff */
[----:B------:R-:W-:Y:S01]  /*0570*/  LOP3.LUT R23, R6, 0x10, RZ, 0xc0, !PT ;  /* 0x0000001006177812 */ /* 0x000fe200078ec0ff */
[----:B------:R-:W-:Y:S01]  /*0580*/  IMAD.MOV.U32 R73, RZ, RZ, 0x3f800000 ;  /* 0x3f800000ff497424 */ /* 0x000fe200078e00ff */
[----:B------:R-:W-:Y:S01]  /*0590*/  LOP3.LUT R17, R0, 0x7, RZ, 0xc0, !PT ;  /* 0x0000000700117812 */ /* 0x000fe200078ec0ff */
[----:B------:R-:W-:Y:S01]  /*05a0*/  IMAD.SHL.U32 R20, R19, 0x2, RZ ;  /* 0x0000000213147824 */ /* 0x000fe200078e00ff */
[----:B------:R-:W-:Y:S01]  /*05b0*/  LOP3.LUT R18, R14, 0x30, RZ, 0xc0, !PT ;  /* 0x000000300e127812 */ /* 0x000fe200078ec0ff */
[----:B------:R-:W-:Y:S01]  /*05c0*/  IMAD.MOV.U32 R89, RZ, RZ, -0x800000 ;  /* 0xff800000ff597424 */ /* 0x000fe200078e00ff */
[----:B------:R-:W-:Y:S01]  /*05d0*/  SHF.R.U32.HI R22, RZ, 0x1, R15 ;  /* 0x00000001ff167819 */ /* 0x000fe2000001160f */
[----:B------:R-:W-:Y:S01]  /*05e0*/  CS2R R52, SRZ ;  /* 0x0000000000347805 */ /* 0x000fe2000001ff00 */
[----:B------:R-:W-:Y:S01]  /*05f0*/  SGXT.U32 R15, R16, 0x3 ;  /* 0x00000003100f781a */ /* 0x000fe20000000000 */
[----:B------:R-:W-:Y:S01]  /*0600*/  IMAD R16, R11, c[0x0][0x1a8], RZ ;  /* 0x00006a000b107a24 */ /* 0x000fe200078e02ff */
[----:B------:R-:W-:Y:S01]  /*0610*/  LOP3.LUT R24, R23, 0x60, R0, 0xf8, !PT ;  /* 0x0000006017187812 */ /* 0x000fe200078ef800 */
[C---:B------:R-:W-:Y:S01]  /*0620*/  IMAD R25, R17.reuse, 0x40, R18 ;  /* 0x0000004011197824 */ /* 0x040fe200078e0212 */
[----:B------:R-:W-:Y:S01]  /*0630*/  SHF.L.U32 R11, R8, 0x1, RZ ;  /* 0x00000001080b7819 */ /* 0x000fe200000006ff */
[----:B------:R-:W-:Y:S01]  /*0640*/  IMAD R23, R17, 0x90, RZ ;  /* 0x0000009011177824 */ /* 0x000fe200078e02ff */
[----:B------:R-:W-:Y:S01]  /*0650*/  SHF.L.U32 R18, R16, 0x1, RZ ;  /* 0x0000000110127819 */ /* 0x000fe200000006ff */
[----:B------:R-:W-:Y:S01]  /*0660*/  IMAD.SHL.U32 R17, R9, 0x2, RZ ;  /* 0x0000000209117824 */ /* 0x000fe200078e00ff */
[----:B------:R-:W-:Y:S01]  /*0670*/  LOP3.LUT R15, R21, R22, R15, 0xfe, !PT ;  /* 0x00000016150f7212 */ /* 0x000fe200078efe0f */
[----:B------:R-:W-:Y:S01]  /*0680*/  CS2R R54, SRZ ;  /* 0x0000000000367805 */ /* 0x000fe2000001ff00 */
[----:B------:R-:W-:Y:S01]  /*0690*/  IADD3 R82, P0, P1, R18, c[0x0][0x168], R11 ;  /* 0x00005a0012527a10 */ /* 0x000fe2000791e00b */
[----:B------:R-:W-:Y:S01]  /*06a0*/  IMAD.HI R11, R8, 0x2, RZ ;  /* 0x00000002080b7827 */ /* 0x000fe200078e02ff */
[----:B------:R-:W-:Y:S01]  /*06b0*/  IADD3 R74, P2, P3, R20, c[0x0][0x170], R17 ;  /* 0x00005c00144a7a10 */ /* 0x000fe20007b5e011 */
[----:B------:R-:W-:Y:S01]  /*06c0*/  CS2R R56, SRZ ;  /* 0x0000000000387805 */ /* 0x000fe2000001ff00 */
[----:B------:R-:W-:Y:S01]  /*06d0*/  SHF.R.U32.HI R20, RZ, 0x5, R0 ;  /* 0x00000005ff147819 */ /* 0x000fe20000011600 */
[----:B------:R-:W-:Y:S01]  /*06e0*/  IMAD.HI R18, R16, 0x2, RZ ;  /* 0x0000000210127827 */ /* 0x000fe200078e02ff */
[----:B------:R-:W-:Y:S01]  /*06f0*/  LOP3.LUT R24, R23, R24, RZ, 0x3c, !PT ;  /* 0x0000001817187212 */ /* 0x000fe200078e3cff */
[----:B------:R-:W-:Y:S01]  /*0700*/  CS2R R58, SRZ ;  /* 0x00000000003a7805 */ /* 0x000fe2000001ff00 */
[----:B------:R-:W-:Y:S01]  /*0710*/  SGXT.U32 R8, R20, 0x3 ;  /* 0x000000031408781a */ /* 0x000fe20000000000 */
[----:B------:R-:W-:Y:S01]  /*0720*/  IMAD.MOV.U32 R23, RZ, RZ, c[0x0][0x1a4] ;  /* 0x00006900ff177624 */ /* 0x000fe200078e00ff */
[----:B------:R-:W-:Y:S01]  /*0730*/  LOP3.LUT R17, R13, 0x400, RZ, 0xc0, !PT ;  /* 0x000004000d117812 */ /* 0x000fe200078ec0ff */
[----:B------:R-:W-:Y:S01]  /*0740*/  IMAD.HI R20, R19, 0x2, RZ ;  /* 0x0000000213147827 */ /* 0x000fe200078e02ff */
[----:B------:R-:W-:Y:S01]  /*0750*/  IADD3.X R18, R18, c[0x0][0x16c], R11, P0, P1 ;  /* 0x00005b0012127a10 */ /* 0x000fe200007e240b */
[----:B------:R-:W-:Y:S01]  /*0760*/  CS2R R40, SRZ ;  /* 0x0000000000287805 */ /* 0x000fe2000001ff00 */
[----:B------:R-:W-:Y:S01]  /*0770*/  IADD3 R16, R17, R24, RZ ;  /* 0x0000001811107210 */ /* 0x000fe20007ffe0ff */
[----:B------:R-:W-:Y:S01]  /*0780*/  IMAD R11, R8, c[0x0][0x1a4], RZ ;  /* 0x00006900080b7a24 */ /* 0x000fe200078e02ff */
[----:B------:R-:W-:Y:S01]  /*0790*/  MOV R24, c[0x0][0x1b8] ;  /* 0x00006e0000187a02 */ /* 0x000fe20000000f00 */
[----:B------:R-:W-:Y:S01]  /*07a0*/  IMAD.HI R17, R9, 0x2, RZ ;  /* 0x0000000209117827 */ /* 0x000fe200078e02ff */
[----:B------:R-:W-:Y:S01]  /*07b0*/  LEA.HI R9, R0, 0x18, RZ, 0x1b ;  /* 0x0000001800097811 */ /* 0x000fe200078fd8ff */
[----:B------:R-:W-:Y:S01]  /*07c0*/  CS2R R42, SRZ ;  /* 0x00000000002a7805 */ /* 0x000fe2000001ff00 */
[----:B------:R-:W-:Y:S01]  /*07d0*/  LEA R86, P0, R11, R82, 0x1 ;  /* 0x000000520b567211 */ /* 0x000fe200078008ff */
[----:B------:R-:W-:Y:S01]  /*07e0*/  IMAD R19, R8, c[0x0][0x1b8], RZ ;  /* 0x00006e0008137a24 */ /* 0x000fe200078e02ff */
[----:B------:R-:W-:Y:S01]  /*07f0*/  IADD3.X R22, R20, c[0x0][0x174], R17, P2, P3 ;  /* 0x00005d0014167a10 */ /* 0x000fe200017e6411 */
[----:B------:R-:W-:Y:S01]  /*0800*/  IMAD R8, R23, 0x8, R11 ;  /* 0x0000000817087824 */ /* 0x000fe200078e020b */
[----:B------:R-:W-:Y:S01]  /*0810*/  LEA.HI.X.SX32 R87, R11, R18, 0x1, P0 ;  /* 0x000000120b577211 */ /* 0x000fe200000f0eff */
[C---:B------:R-:W-:Y:S01]  /*0820*/  IMAD R17, R9.reuse, c[0x0][0x1a4], RZ ;  /* 0x0000690009117a24 */ /* 0x040fe200078e02ff */
[----:B------:R-:W-:Y:S01]  /*0830*/  LEA R20, R24, R19, 0x3 ;  /* 0x0000001318147211 */ /* 0x000fe200078e18ff */
[----:B------:R-:W-:Y:S01]  /*0840*/  IMAD R21, R9, c[0x0][0x1b8], RZ ;  /* 0x00006e0009157a24 */ /* 0x000fe200078e02ff */
[CC--:B------:R-:W-:Y:S01]  /*0850*/  LEA R84, P1, R8.reuse, R82.reuse, 0x1 ;  /* 0x0000005208547211 */ /* 0x0c0fe200078208ff */
[----:B------:R-:W-:Y:S01]  /*0860*/  IMAD R9, R23, 0x8, R8 ;  /* 0x0000000817097824 */ /* 0x000fe200078e0208 */
[----:B------:R-:W-:Y:S01]  /*0870*/  LEA R80, P3, R17, R82, 0x1 ;  /* 0x0000005211507211 */ /* 0x000fe200078608ff */
[----:B------:R-:W-:Y:S01]  /*0880*/  CS2R R48, SRZ ;  /* 0x0000000000307805 */ /* 0x000fe2000001ff00 */
[----:B------:R-:W-:Y:S01]  /*0890*/  LEA.HI.X.SX32 R85, R8, R18, 0x1, P1 ;  /* 0x0000001208557211 */ /* 0x000fe200008f0eff */
[----:B------:R-:W-:Y:S01]  /*08a0*/  CS2R R50, SRZ ;  /* 0x0000000000327805 */ /* 0x000fe2000001ff00 */
[----:B------:R-:W-:Y:S01]  /*08b0*/  LEA R82, P2, R9, R82, 0x1 ;  /* 0x0000005209527211 */ /* 0x000fe200078408ff */
[----:B------:R-:W-:Y:S01]  /*08c0*/  UMOV UR4, URZ ;  /* 0x0000003f00047c82 */ /* 0x000fe20008000000 */
[----:B------:R-:W-:Y:S01]  /*08d0*/  LEA R8, R24, R20, 0x3 ;  /* 0x0000001418087211 */ /* 0x000fe200078e18ff */
[----:B------:R-:W-:Y:S01]  /*08e0*/  UMOV UR5, URZ ;  /* 0x0000003f00057c82 */ /* 0x000fe20008000000 */
[-C--:B------:R-:W-:Y:S01]  /*08f0*/  LEA.HI.X.SX32 R81, R17, R18.reuse, 0x1, P3 ;  /* 0x0000001211517211 */ /* 0x080fe200018f0eff */
[----:B------:R-:W-:Y:S01]  /*0900*/  IMAD.MOV.U32 R17, RZ, RZ, RZ ;  /* 0x000000ffff117224 */ /* 0x000fe200078e00ff */
[----:B------:R-:W-:-:S02]  /*0910*/  LEA.HI.X.SX32 R83, R9, R18, 0x1, P2 ;  /* 0x0000001209537211 */ /* 0x000fc400010f0eff */
[-C--:B------:R-:W-:Y:S02]  /*0920*/  LEA R78, P0, R19, R74.reuse, 0x1 ;  /* 0x0000004a134e7211 */ /* 0x080fe400078008ff */
[-C--:B------:R-:W-:Y:S02]  /*0930*/  LEA R76, P1, R20, R74.reuse, 0x1 ;  /* 0x0000004a144c7211 */ /* 0x080fe400078208ff */
[-C--:B------:R-:W-:Y:S02]  /*0940*/  LEA R18, P3, R21, R74.reuse, 0x1 ;  /* 0x0000004a15127211 */ /* 0x080fe400078608ff */
[C---:B------:R-:W-:Y:S02]  /*0950*/  LEA R74, P2, R8.reuse, R74, 0x1 ;  /* 0x0000004a084a7211 */ /* 0x040fe400078408ff */
[-C--:B------:R-:W-:Y:S02]  /*0960*/  LEA.HI.X.SX32 R79, R19, R22.reuse, 0x1, P0 ;  /* 0x00000016134f7211 */ /* 0x080fe400000f0eff */
[----:B------:R-:W-:-:S02]  /*0970*/  LEA.HI.X.SX32 R75, R8, R22, 0x1, P2 ;  /* 0x00000016084b7211 */ /* 0x000fc400010f0eff */
[-C--:B------:R-:W-:Y:S02]  /*0980*/  LEA.HI.X.SX32 R77, R20, R22.reuse, 0x1, P1 ;  /* 0x00000016144d7211 */ /* 0x080fe400008f0eff */
[----:B------:R-:W-:Y:S02]  /*0990*/  LEA.HI.X.SX32 R19, R21, R22, 0x1, P3 ;  /* 0x0000001615137211 */ /* 0x000fe400018f0eff */
[----:B------:R-:W-:Y:S02]  /*09a0*/  MOV R88, 0xff800000 ;  /* 0xff80000000587802 */ /* 0x000fe40000000f00 */
[----:B------:R-:W-:Y:S02]  /*09b0*/  MOV R9, RZ ;  /* 0x000000ff00097202 */ /* 0x000fe40000000f00 */
[----:B------:R-:W-:Y:S02]  /*09c0*/  MOV R11, 0x3f800000 ;  /* 0x3f800000000b7802 */ /* 0x000fe40000000f00 */
[----:B------:R-:W-:-:S02]  /*09d0*/  LOP3.LUT R72, R25, 0x30, R6, 0x78, !PT ;  /* 0x0000003019487812 */ /* 0x000fc400078e7806 */
[----:B------:R-:W-:Y:S02]  /*09e0*/  LOP3.LUT R8, R15, 0x8, RZ, 0xfc, !PT ;  /* 0x000000080f087812 */ /* 0x000fe400078efcff */
.L_x_1:
[----:B------:R-:W-:-:S04]  /*09f0*/  IMAD.WIDE R20, R17, 0x2, R86 ;  /* 0x0000000211147825 */ /* 0x000fc800078e0256 */
[C---:B------:R-:W-:Y:S02]  /*0a00*/  IMAD.WIDE R22, R17.reuse, 0x2, R84 ;  /* 0x0000000211167825 */ /* 0x040fe400078e0254 */
[----:B------:R-:W2:Y:S02]  /*0a10*/  LDG.E.U16 R20, [R20.64] ;  /* 0x0000000614147981 */ /* 0x000ea4000c1e1500 */
[C---:B------:R-:W-:Y:S02]  /*0a20*/  IMAD.WIDE R24, R17.reuse, 0x2, R82 ;  /* 0x0000000211187825 */ /* 0x040fe400078e0252 */
[----:B------:R-:W3:Y:S02]  /*0a30*/  LDG.E.U16 R22, [R22.64] ;  /* 0x0000000616167981 */ /* 0x000ee4000c1e1500 */
[----:B------:R-:W-:Y:S02]  /*0a40*/  IMAD.WIDE R26, R17, 0x2, R80 ;  /* 0x00000002111a7825 */ /* 0x000fe400078e0250 */
[----:B------:R-:W4:Y:S04]  /*0a50*/  LDG.E.U16 R24, [R24.64] ;  /* 0x0000000618187981 */ /* 0x000f28000c1e1500 */
[----:B------:R-:W5:Y:S04]  /*0a60*/  LDG.E.U16 R26, [R26.64] ;  /* 0x000000061a1a7981 */ /* 0x000f68000c1e1500 */
[----:B------:R-:W-:Y:S01]  /*0a70*/  BAR.SYNC.DEFER_BLOCKING 0x0 ;  /* 0x0000000000007b1d */ /* 0x000fe20000010000 */
[----:B------:R-:W-:-:S04]  /*0a80*/  IMAD.WIDE R94, R9, 0x2, R78 ;  /* 0x00000002095e7825 */ /* 0x000fc800078e024e */
[----:B------:R-:W-:-:S04]  /*0a90*/  IMAD.WIDE R90, R9, 0x2, R76 ;  /* 0x00000002095a7825 */ /* 0x000fc800078e024c */
[----:B------:R-:W-:-:S04]  /*0aa0*/  IMAD.WIDE R96, R9, 0x2, R74 ;  /* 0x0000000209607825 */ /* 0x000fc800078e024a */
[----:B------:R-:W-:Y:S01]  /*0ab0*/  IMAD.WIDE R92, R9, 0x2, R18 ;  /* 0x00000002095c7825 */ /* 0x000fe200078e0212 */
[----:B--2---:R-:W-:Y:S04]  /*0ac0*/  STS.U16 [R7+0x1000], R20 ;  /* 0x0010001407007388 */ /* 0x004fe80000000400 */
[----:B---3--:R-:W-:Y:S04]  /*0ad0*/  STS.U16 [R7+0x1200], R22 ;  /* 0x0012001607007388 */ /* 0x008fe80000000400 */
[----:B----4-:R-:W-:Y:S04]  /*0ae0*/  STS.U16 [R7+0x1400], R24 ;  /* 0x0014001807007388 */ /* 0x010fe80000000400 */
[----:B-----5:R-:W-:Y:S04]  /*0af0*/  STS.U16 [R7+0x1600], R26 ;  /* 0x0016001a07007388 */ /* 0x020fe80000000400 */
[----:B------:R-:W-:Y:S06]  /*0b00*/  BAR.SYNC.DEFER_BLOCKING 0x0 ;  /* 0x0000000000007b1d */ /* 0x000fec0000010000 */
[----:B------:R-:W2:Y:S04]  /*0b10*/  LDG.E.U16 R94, [R94.64] ;  /* 0x000000065e5e7981 */ /* 0x000ea8000c1e1500 */
[----:B------:R0:W3:Y:S04]  /*0b20*/  LDG.E.U16 R90, [R90.64] ;  /* 0x000000065a5a7981 */ /* 0x0000e8000c1e1500 */
[----:B------:R-:W4:Y:S04]  /*0b30*/  LDG.E.U16 R96, [R96.64] ;  /* 0x0000000660607981 */ /* 0x000f28000c1e1500 */
[----:B------:R-:W5:Y:S04]  /*0b40*/  LDG.E.U16 R92, [R92.64] ;  /* 0x000000065c5c7981 */ /* 0x000f68000c1e1500 */
[----:B------:R-:W-:Y:S04]  /*0b50*/  LDSM.16.MT88.4 R68, [R16] ;  /* 0x000000001044783b */ /* 0x000fe80000004200 */
[----:B------:R-:W1:Y:S04]  /*0b60*/  LDSM.16.M88.4 R32, [R72+0x1200] ;  /* 0x001200004820783b */ /* 0x000e680000000200 */
[----:B------:R-:W0:Y:S04]  /*0b70*/  LDSM.16.M88.4 R28, [R72+0x1000] ;  /* 0x00100000481c783b */ /* 0x000e280000000200 */
[----:B------:R-:W0:Y:S04]  /*0b80*/  LDSM.16.M88.4 R20, [R72+0x1400] ;  /* 0x001400004814783b */ /* 0x000e280000000200 */
[----:B------:R-:W0:Y:S04]  /*0b90*/  LDSM.16.M88.4 R24, [R72+0x1600] ;  /* 0x001600004818783b */ /* 0x000e280000000200 */
[----:B------:R-:W0:Y:S04]  /*0ba0*/  LDSM.16.MT88.4 R60, [R16+0x800] ;  /* 0x00080000103c783b */ /* 0x000e280000004200 */
[----:B------:R-:W-:Y:S01]  /*0bb0*/  BAR.SYNC.DEFER_BLOCKING 0x0 ;  /* 0x0000000000007b1d */ /* 0x000fe20000010000 */
[C---:B-1----:R-:W-:Y:S08]  /*0bc0*/  HMMA.16816.F32 R64, R68.reuse, R32, RZ ;  /* 0x000000204440723c */ /* 0x042ff000000018ff */
[C---:B0-----:R-:W-:Y:S08]  /*0bd0*/  HMMA.16816.F32 R36, R68.reuse, R28, RZ ;  /* 0x0000001c4424723c */ /* 0x041ff000000018ff */
[C---:B------:R-:W-:Y:S08]  /*0be0*/  HMMA.16816.F32 R44, R68.reuse, R20, RZ ;  /* 0x00000014442c723c */ /* 0x040ff000000018ff */
[----:B------:R-:W-:Y:S08]  /*0bf0*/  HMMA.16816.F32 R68, R68, R24, RZ ;  /* 0x000000184444723c */ /* 0x000ff000000018ff */
[C---:B------:R-:W-:Y:S08]  /*0c00*/  HMMA.16816.F32 R64, R60.reuse, R34, R64 ;  /* 0x000000223c40723c */ /* 0x040ff00000001840 */
[----:B------:R-:W-:Y:S01]  /*0c10*/  HMMA.16816.F32 R36, R60, R30, R36 ;  /* 0x0000001e3c24723c */ /* 0x000fe20000001824 */
[----:B------:R-:W-:-:S07]  /*0c20*/  LEA R28, P0, R12, UR4, 0x1 ;  /* 0x000000040c1c7c11 */ /* 0x000fce000f8008ff */
[----:B------:R-:W-:Y:S01]  /*0c30*/  HMMA.16816.F32 R44, R60, R22, R44 ;  /* 0x000000163c2c723c */ /* 0x000fe2000000182c */
[C---:B------:R-:W-:Y:S01]  /*0c40*/  IADD3 R20, P2, R28.reuse, 0x10, RZ ;  /* 0x000000101c147810 */ /* 0x040fe20007f5e0ff */
[----:B------:R-:W-:Y:S01]  /*0c50*/  IMAD.X R34, RZ, RZ, UR5, P0 ;  /* 0x00000005ff227e24 */ /* 0x000fe200080e06ff */
[C---:B------:R-:W-:Y:S02]  /*0c60*/  IADD3 R21, P3, R28.reuse, 0x9, RZ ;  /* 0x000000091c157810 */ /* 0x040fe40007f7e0ff */
[----:B------:R-:W-:-:S03]  /*0c70*/  ISETP.GT.U32.AND P6, PT, R28, R8, PT ;  /* 0x000000081c00720c */ /* 0x000fc60003fc4070 */
[----:B------:R-:W-:Y:S01]  /*0c80*/  HMMA.16816.F32 R68, R60, R26, R68 ;  /* 0x0000001a3c44723c */ /* 0x000fe20000001844 */
[----:B------:R-:W-:Y:S02]  /*0c90*/  ISETP.GT.U32.AND P5, PT, R21, R8, PT ;  /* 0x000000081500720c */ /* 0x000fe40003fa4070 */
[----:B------:R-:W-:-:S04]  /*0ca0*/  IADD3.X R91, RZ, R34, RZ, P3, !PT ;  /* 0x00000022ff5b7210 */ /* 0x000fc80001ffe4ff */
[----:B------:R-:W-:Y:S01]  /*0cb0*/  IMAD.X R61, RZ, RZ, R34, P2 ;  /* 0x000000ffff3d7224 */ /* 0x000fe200010e0622 */
[-C--:B------:R-:W-:Y:S01]  /*0cc0*/  ISETP.GE.U32.AND P2, PT, R28, R8.reuse, PT ;  /* 0x000000081c00720c */ /* 0x080fe20003f46070 */
[----:B------:R-:W-:Y:S01]  /*0cd0*/  FMUL R33, R38, c[0x0][0x188] ;  /* 0x0000620026217a20 */ /* 0x000fe20000400000 */
[-C--:B------:R-:W-:Y:S01]  /*0ce0*/  ISETP.GT.U32.AND P1, PT, R21, R15.reuse, PT ;  /* 0x0000000f1500720c */ /* 0x080fe20003f24070 */
[----:B------:R-:W-:Y:S01]  /*0cf0*/  FMUL R21, R67, c[0x0][0x188] ;  /* 0x0000620043157a20 */ /* 0x000fe20000400000 */
[----:B------:R-:W-:Y:S01]  /*0d00*/  ISETP.GT.U32.AND.EX P5, PT, R91, RZ, PT, P5 ;  /* 0x000000ff5b00720c */ /* 0x000fe20003fa4150 */
[----:B------:R-:W-:Y:S01]  /*0d10*/  FMUL R32, R39, c[0x0][0x188] ;  /* 0x0000620027207a20 */ /* 0x000fe20000400000 */
[----:B------:R-:W-:Y:S02]  /*0d20*/  ISETP.GT.U32.AND P4, PT, R28, R15, PT ;  /* 0x0000000f1c00720c */ /* 0x000fe40003f84070 */
[C---:B------:R-:W-:Y:S02]  /*0d30*/  ISETP.GT.U32.AND.EX P6, PT, R34.reuse, RZ, PT, P6 ;  /* 0x000000ff2200720c */ /* 0x040fe40003fc4160 */
[----:B------:R-:W-:Y:S01]  /*0d40*/  ISETP.GE.U32.AND.EX P2, PT, R34, RZ, PT, P2 ;  /* 0x000000ff2200720c */ /* 0x000fe20003f46120 */
[----:B------:R-:W-:Y:S01]  /*0d50*/  FMUL R35, R66, c[0x0][0x188] ;  /* 0x0000620042237a20 */ /* 0x000fe20000400000 */
[----:B------:R-:W-:-:S02]  /*0d60*/  ISETP.GT.U32.AND P3, PT, R20, R8, PT ;  /* 0x000000081400720c */ /* 0x000fc40003f64070 */
[----:B------:R-:W-:Y:S02]  /*0d70*/  FSEL R21, R21, -INF , !P5 ;  /* 0xff80000015157808 */ /* 0x000fe40006800000 */
[----:B------:R-:W-:Y:S02]  /*0d80*/  FSEL R33, R33, -INF , !P6 ;  /* 0xff80000021217808 */ /* 0x000fe40007000000 */
[----:B------:R-:W-:Y:S02]  /*0d90*/  ISETP.GT.U32.AND.EX P4, PT, R34, RZ, PT, P4 ;  /* 0x000000ff2200720c */ /* 0x000fe40003f84140 */
[----:B------:R-:W-:Y:S01]  /*0da0*/  FSEL R32, R32, -INF , !P2 ;  /* 0xff80000020207808 */ /* 0x000fe20005000000 */
[----:B------:R-:W-:Y:S01]  /*0db0*/  FMUL R23, R46, c[0x0][0x188] ;  /* 0x000062002e177a20 */ /* 0x000fe20000400000 */
[----:B------:R-:W-:Y:S02]  /*0dc0*/  IADD3 R26, P5, R28, 0x11, RZ ;  /* 0x000000111c1a7810 */ /* 0x000fe40007fbe0ff */
[----:B------:R-:W-:-:S02]  /*0dd0*/  ISETP.GT.U32.AND P0, PT, R20, R15, PT ;  /* 0x0000000f1400720c */ /* 0x000fc40003f04070 */
[----:B------:R-:W-:Y:S02]  /*0de0*/  ISETP.GT.U32.AND.EX P3, PT, R61, RZ, PT, P3 ;  /* 0x000000ff3d00720c */ /* 0x000fe40003f64130 */
[----:B------:R-:W-:Y:S02]  /*0df0*/  FSEL R35, R35, -INF , !P4 ;  /* 0xff80000023237808 */ /* 0x000fe40006000000 */
[----:B------:R-:W-:Y:S02]  /*0e00*/  FMNMX R20, R33, R32, !PT ;  /* 0x0000002021147209 */ /* 0x000fe40007800000 */
[----:B------:R-:W-:Y:S02]  /*0e10*/  IADD3.X R60, RZ, R34, RZ, P5, !PT ;  /* 0x00000022ff3c7210 */ /* 0x000fe40002ffe4ff */
[----:B------:R-:W-:Y:S02]  /*0e20*/  IADD3 R24, P5, R28, 0x18, RZ ;  /* 0x000000181c187810 */ /* 0x000fe40007fbe0ff */
[----:B------:R-:W-:-:S02]  /*0e30*/  FSEL R23, R23, -INF , !P3 ;  /* 0xff80000017177808 */ /* 0x000fc40005800000 */
[----:B------:R-:W-:Y:S02]  /*0e40*/  ISETP.GT.U32.AND P3, PT, R26, R8, PT ;  /* 0x000000081a00720c */ /* 0x000fe40003f64070 */
[----:B------:R-:W-:Y:S01]  /*0e50*/  FMNMX R20, R35, R20, !PT ;  /* 0x0000001423147209 */ /* 0x000fe20007800000 */
[----:B------:R-:W-:Y:S01]  /*0e60*/  IMAD.X R38, RZ, RZ, R34, P5 ;  /* 0x000000ffff267224 */ /* 0x000fe200028e0622 */
[----:B------:R-:W-:Y:S01]  /*0e70*/  IADD3 R22, P6, R28, 0x19, RZ ;  /* 0x000000191c167810 */ /* 0x000fe20007fde0ff */
[----:B------:R-:W-:Y:S01]  /*0e80*/  FMUL R29, R47, c[0x0][0x188] ;  /* 0x000062002f1d7a20 */ /* 0x000fe20000400000 */
[----:B------:R-:W-:Y:S02]  /*0e90*/  ISETP.GT.U32.AND P2, PT, R24, R8, PT ;  /* 0x000000081800720c */ /* 0x000fe40003f44070 */
[----:B------:R-:W-:Y:S02]  /*0ea0*/  ISETP.GT.U32.AND.EX P3, PT, R60, RZ, PT, P3 ;  /* 0x000000ff3c00720c */ /* 0x000fe40003f64130 */
[----:B------:R-:W-:Y:S01]  /*0eb0*/  FMNMX R20, R21, R20, !PT ;  /* 0x0000001415147209 */ /* 0x000fe20007800000 */
[----:B------:R-:W-:Y:S01]  /*0ec0*/  FMUL R31, R70, c[0x0][0x188] ;  /* 0x00006200461f7a20 */ /* 0x000fe20000400000 */
[----:B------:R-:W-:-:S02]  /*0ed0*/  ISETP.GT.U32.AND P5, PT, R22, R8, PT ;  /* 0x000000081600720c */ /* 0x000fc40003fa4070 */
[----:B------:R-:W-:Y:S02]  /*0ee0*/  ISETP.GT.U32.AND.EX P2, PT, R38, RZ, PT, P2 ;  /* 0x000000ff2600720c */ /* 0x000fe40003f44120 */
[----:B------:R-:W-:Y:S02]  /*0ef0*/  IADD3.X R46, RZ, R34, RZ, P6, !PT ;  /* 0x00000022ff2e7210 */ /* 0x000fe400037fe4ff */
[----:B------:R-:W-:Y:S02]  /*0f00*/  FSEL R29, R29, -INF , !P3 ;  /* 0xff8000001d1d7808 */ /* 0x000fe40005800000 */
[----:B------:R-:W-:Y:S01]  /*0f10*/  FMNMX R20, R23, R20, !PT ;  /* 0x0000001417147209 */ /* 0x000fe20007800000 */
[----:B------:R-:W-:Y:S01]  /*0f20*/  FMUL R25, R71, c[0x0][0x188] ;  /* 0x0000620047197a20 */ /* 0x000fe20000400000 */
[----:B------:R-:W-:Y:S02]  /*0f30*/  ISETP.GT.U32.AND.EX P5, PT, R46, RZ, PT, P5 ;  /* 0x000000ff2e00720c */ /* 0x000fe40003fa4150 */
[----:B------:R-:W-:-:S02]  /*0f40*/  FSEL R31, R31, -INF , !P2 ;  /* 0xff8000001f1f7808 */ /* 0x000fc40005000000 */
[----:B------:R-:W-:Y:S02]  /*0f50*/  FMNMX R20, R29, R20, !PT ;  /* 0x000000141d147209 */ /* 0x000fe40007800000 */
[----:B------:R-:W-:Y:S02]  /*0f60*/  FSEL R25, R25, -INF , !P5 ;  /* 0xff80000019197808 */ /* 0x000fe40006800000 */
[----:B------:R-:W-:-:S04]  /*0f70*/  FMNMX R20, R31, R20, !PT ;  /* 0x000000141f147209 */ /* 0x000fc80007800000 */
[----:B------:R-:W-:Y:S02]  /*0f80*/  FMNMX R30, R25, R20, !PT ;  /* 0x00000014191e7209 */ /* 0x000fe40007800000 */
[-C--:B------:R-:W-:Y:S02]  /*0f90*/  ISETP.GT.U32.AND P5, PT, R24, R15.reuse, PT ;  /* 0x0000000f1800720c */ /* 0x080fe40003fa4070 */
[C---:B------:R-:W-:Y:S01]  /*0fa0*/  IADD3 R24, P3, R28.reuse, 0x8, RZ ;  /* 0x000000081c187810 */ /* 0x040fe20007f7e0ff */
[----:B------:R-:W0:Y:S01]  /*0fb0*/  SHFL.BFLY PT, R39, R30, 0x2, 0x1f ;  /* 0x0c401f001e277f89 */ /* 0x000e2200000e0000 */
[-C--:B------:R-:W-:Y:S01]  /*0fc0*/  ISETP.GE.U32.AND P2, PT, R28, R15.reuse, PT ;  /* 0x0000000f1c00720c */ /* 0x080fe20003f46070 */
[----:B------:R-:W-:Y:S01]  /*0fd0*/  FMUL R20, R36, c[0x0][0x188] ;  /* 0x0000620024147a20 */ /* 0x000fe20000400000 */
[-C--:B------:R-:W-:Y:S01]  /*0fe0*/  ISETP.GT.U32.AND P6, PT, R26, R15.reuse, PT ;  /* 0x0000000f1a00720c */ /* 0x080fe20003fc4070 */
[----:B------:R-:W-:Y:S01]  /*0ff0*/  IMAD.X R26, RZ, RZ, R34, P3 ;  /* 0x000000ffff1a7224 */ /* 0x000fe200018e0622 */
[----:B------:R-:W-:Y:S01]  /*1000*/  ISETP.GT.U32.AND P3, PT, R24, R15, PT ;  /* 0x0000000f1800720c */ /* 0x000fe20003f64070 */
[----:B------:R-:W-:Y:S01]  /*1010*/  FMUL R27, R37, c[0x0][0x188] ;  /* 0x00006200251b7a20 */ /* 0x000fe20000400000 */
[----:B------:R-:W-:-:S02]  /*1020*/  ISETP.GE.U32.AND.EX P2, PT, R34, RZ, PT, P2 ;  /* 0x000000ff2200720c */ /* 0x000fc40003f46120 */
[----:B------:R-:W-:Y:S02]  /*1030*/  FSEL R20, R20, -INF , !P4 ;  /* 0xff80000014147808 */ /* 0x000fe40006000000 */
[----:B------:R-:W-:Y:S01]  /*1040*/  ISETP.GT.U32.AND P4, PT, R22, R15, PT ;  /* 0x0000000f1600720c */ /* 0x000fe20003f84070 */
[----:B------:R-:W-:Y:S01]  /*1050*/  FMUL R22, R64, c[0x0][0x188] ;  /* 0x0000620040167a20 */ /* 0x000fe20000400000 */
[----:B------:R-:W-:Y:S02]  /*1060*/  ISETP.GT.U32.AND.EX P3, PT, R26, RZ, PT, P3 ;  /* 0x000000ff1a00720c */ /* 0x000fe40003f64130 */
[----:B------:R-:W-:Y:S01]  /*1070*/  FSEL R27, R27, -INF , !P2 ;  /* 0xff8000001b1b7808 */ /* 0x000fe20005000000 */
[----:B------:R-:W-:Y:S01]  /*1080*/  FMUL R24, R65, c[0x0][0x188] ;  /* 0x0000620041187a20 */ /* 0x000fe20000400000 */
[----:B------:R-:W-:Y:S02]  /*1090*/  ISETP.GT.U32.AND.EX P1, PT, R91, RZ, PT, P1 ;  /* 0x000000ff5b00720c */ /* 0x000fe40003f24110 */
[----:B------:R-:W-:-:S02]  /*10a0*/  FSEL R22, R22, -INF , !P3 ;  /* 0xff80000016167808 */ /* 0x000fc40005800000 */
[----:B------:R-:W-:Y:S01]  /*10b0*/  FMNMX R37, R20, R27, !PT ;  /* 0x0000001b14257209 */ /* 0x000fe20007800000 */
[----:B------:R-:W-:Y:S01]  /*10c0*/  FMUL R28, R44, c[0x0][0x188] ;  /* 0x000062002c1c7a20 */ /* 0x000fe20000400000 */
[----:B------:R-:W-:Y:S02]  /*10d0*/  ISETP.GT.U32.AND.EX P0, PT, R61, RZ, PT, P0 ;  /* 0x000000ff3d00720c */ /* 0x000fe40003f04100 */
[----:B------:R-:W-:Y:S02]  /*10e0*/  FSEL R24, R24, -INF , !P1 ;  /* 0xff80000018187808 */ /* 0x000fe40004800000 */
[----:B------:R-:W-:Y:S01]  /*10f0*/  FMNMX R37, R22, R37, !PT ;  /* 0x0000002516257209 */ /* 0x000fe20007800000 */
[----:B------:R-:W-:Y:S01]  /*1100*/  FMUL R26, R45, c[0x0][0x188] ;  /* 0x000062002d1a7a20 */ /* 0x000fe20000400000 */
[----:B------:R-:W-:Y:S02]  /*1110*/  ISETP.GT.U32.AND.EX P6, PT, R60, RZ, PT, P6 ;  /* 0x000000ff3c00720c */ /* 0x000fe40003fc4160 */
[----:B------:R-:W-:-:S02]  /*1120*/  FSEL R28, R28, -INF , !P0 ;  /* 0xff8000001c1c7808 */ /* 0x000fc40004000000 */
[----:B------:R-:W-:Y:S02]  /*1130*/  FMNMX R37, R24, R37, !PT ;  /* 0x0000002518257209 */ /* 0x000fe40007800000 */
[----:B0-----:R-:W-:Y:S01]  /*1140*/  FMNMX R39, R30, R39, !PT ;  /* 0x000000271e277209 */ /* 0x001fe20007800000 */
[----:B------:R-:W-:Y:S01]  /*1150*/  FMUL R30, R68, c[0x0][0x188] ;  /* 0x00006200441e7a20 */ /* 0x000fe20000400000 */
[----:B------:R-:W-:Y:S02]  /*1160*/  ISETP.GT.U32.AND.EX P5, PT, R38, RZ, PT, P5 ;  /* 0x000000ff2600720c */ /* 0x000fe40003fa4150 */
[----:B------:R-:W-:Y:S02]  /*1170*/  FSEL R26, R26, -INF , !P6 ;  /* 0xff8000001a1a7808 */ /* 0x000fe40007000000 */
[----:B------:R-:W-:Y:S01]  /*1180*/  FMNMX R37, R28, R37, !PT ;  /* 0x000000251c257209 */ /* 0x000fe20007800000 */
[----:B------:R-:W-:Y:S01]  /*1190*/  FMUL R36, R69, c[0x0][0x188] ;  /* 0x0000620045247a20 */ /* 0x000fe20000400000 */
[----:B------:R-:W-:-:S02]  /*11a0*/  ISETP.GT.U32.AND.EX P4, PT, R46, RZ, PT, P4 ;  /* 0x000000ff2e00720c */ /* 0x000fc40003f84140 */
[----:B------:R-:W-:Y:S02]  /*11b0*/  FSEL R30, R30, -INF , !P5 ;  /* 0xff8000001e1e7808 */ /* 0x000fe40006800000 */
[----:B------:R-:W-:Y:S01]  /*11c0*/  FMNMX R37, R26, R37, !PT ;  /* 0x000000251a257209 */ /* 0x000fe20007800000 */
[----:B------:R-:W0:Y:S01]  /*11d0*/  SHFL.BFLY PT, R38, R39, 0x1, 0x1f ;  /* 0x0c201f0027267f89 */ /* 0x000e2200000e0000 */
[----:B------:R-:W-:Y:S02]  /*11e0*/  FSEL R36, R36, -INF , !P4 ;  /* 0xff80000024247808 */ /* 0x000fe40006000000 */
[----:B------:R-:W-:-:S04]  /*11f0*/  FMNMX R37, R30, R37, !PT ;  /* 0x000000251e257209 */ /* 0x000fc80007800000 */
[----:B------:R-:W-:-:S05]  /*1200*/  FMNMX R37, R36, R37, !PT ;  /* 0x0000002524257209 */ /* 0x000fca0007800000 */
[----:B------:R-:W1:Y:S01]  /*1210*/  SHFL.BFLY PT, R34, R37, 0x2, 0x1f ;  /* 0x0c401f0025227f89 */ /* 0x000e6200000e0000 */
[----:B0-----:R-:W-:-:S04]  /*1220*/  FMNMX R38, R39, R38, !PT ;  /* 0x0000002627267209 */ /* 0x001fc80007800000 */
[----:B------:R-:W-:-:S05]  /*1230*/  FMNMX R60, R38, R89, !PT ;  /* 0x00000059263c7209 */ /* 0x000fca0007800000 */
[----:B------:R-:W-:Y:S01]  /*1240*/  FADD R33, R33, -R60 ;  /* 0x8000003c21217221 */ /* 0x000fe20000000000 */
[----:B-1----:R-:W-:-:S03]  /*1250*/  FMNMX R34, R37, R34, !PT ;  /* 0x0000002225227209 */ /* 0x002fc60007800000 */
[----:B------:R-:W-:Y:S02]  /*1260*/  FMUL R39, R33, 1.4426950216293334961 ;  /* 0x3fb8aa3b21277820 */ /* 0x000fe40000400000 */
[----:B------:R-:W0:Y:S01]  /*1270*/  SHFL.BFLY PT, R33, R34, 0x1, 0x1f ;  /* 0x0c201f0022217f89 */ /* 0x000e2200000e0000 */
[----:B------:R-:W-:-:S03]  /*1280*/  FADD R21, R21, -R60 ;  /* 0x8000003c15157221 */ /* 0x000fc60000000000 */
[----:B--2---:R-:W-:Y:S04]  /*1290*/  STS.U16 [R7+0x1000], R94 ;  /* 0x0010005e07007388 */ /* 0x004fe80000000400 */
[----:B---3--:R-:W-:Y:S04]  /*12a0*/  STS.U16 [R7+0x1200], R90 ;  /* 0x0012005a07007388 */ /* 0x008fe80000000400 */
[----:B----4-:R-:W-:Y:S04]  /*12b0*/  STS.U16 [R7+0x1400], R96 ;  /* 0x0014006007007388 */ /* 0x010fe80000000400 */
[----:B-----5:R-:W-:Y:S01]  /*12c0*/  STS.U16 [R7+0x1600], R92 ;  /* 0x0016005c07007388 */ /* 0x020fe20000000400 */
[----:B------:R-:W-:Y:S01]  /*12d0*/  FMUL R21, R21, 1.4426950216293334961 ;  /* 0x3fb8aa3b15157820 */ /* 0x000fe20000400000 */
[----:B0-----:R-:W-:Y:S01]  /*12e0*/  FMNMX R33, R34, R33, !PT ;  /* 0x0000002122217209 */ /* 0x001fe20007800000 */
[----:B------:R-:W-:-:S02]  /*12f0*/  FADD R23, R23, -R60 ;  /* 0x8000003c17177221 */ /* 0x000fc40000000000 */
[----:B------:R0:W-:Y:S01]  /*1300*/  MUFU.EX2 R37, R21 ;  /* 0x0000001500257308 */ /* 0x0001e20000000800 */
[----:B------:R-:W-:Y:S01]  /*1310*/  FMNMX R61, R33, R88, !PT ;  /* 0x00000058213d7209 */ /* 0x000fe20007800000 */
[--C-:B------:R-:W-:Y:S02]  /*1320*/  FADD R29, R29, -R60.reuse ;  /* 0x8000003c1d1d7221 */ /* 0x100fe40000000000 */
[----:B------:R-:W-:Y:S02]  /*1330*/  FADD R25, R25, -R60 ;  /* 0x8000003c19197221 */ /* 0x000fe40000000000 */
[----:B0-----:R-:W-:Y:S02]  /*1340*/  FADD R21, -R60, R89 ;  /* 0x000000593c157221 */ /* 0x001fe40000000100 */
[----:B------:R-:W-:Y:S02]  /*1350*/  FMUL R23, R23, 1.4426950216293334961 ;  /* 0x3fb8aa3b17177820 */ /* 0x000fe40000400000 */
[----:B------:R-:W-:-:S02]  /*1360*/  FMUL R29, R29, 1.4426950216293334961 ;  /* 0x3fb8aa3b1d1d7820 */ /* 0x000fc40000400000 */
[----:B------:R-:W-:Y:S02]  /*1370*/  FMUL R25, R25, 1.4426950216293334961 ;  /* 0x3fb8aa3b19197820 */ /* 0x000fe40000400000 */
[----:B------:R-:W-:Y:S02]  /*1380*/  FMUL R21, R21, 1.4426950216293334961 ;  /* 0x3fb8aa3b15157820 */ /* 0x000fe40000400000 */
[----:B------:R-:W-:Y:S01]  /*1390*/  FADD R20, R20, -R61 ;  /* 0x8000003d14147221 */ /* 0x000fe20000000000 */
[----:B------:R0:W-:Y:S01]  /*13a0*/  MUFU.EX2 R66, R29 ;  /* 0x0000001d00427308 */ /* 0x0001e20000000800 */
[----:B------:R-:W-:-:S07]  /*13b0*/  FADD R32, R32, -R60 ;  /* 0x8000003c20207221 */ /* 0x000fce0000000000 */
[----:B------:R1:W-:Y:S01]  /*13c0*/  MUFU.EX2 R63, R25 ;  /* 0x00000019003f7308 */ /* 0x0003e20000000800 */
[----:B0-----:R-:W-:-:S07]  /*13d0*/  FMUL R29, R20, 1.4426950216293334961 ;  /* 0x3fb8aa3b141d7820 */ /* 0x001fce0000400000 */
[----:B------:R-:W-:Y:S01]  /*13e0*/  MUFU.EX2 R65, R23 ;  /* 0x0000001700417308 */ /* 0x000fe20000000800 */
[----:B-1----:R-:W-:-:S07]  /*13f0*/  FADD R25, R22, -R61 ;  /* 0x8000003d16197221 */ /* 0x002fce0000000000 */
[----:B------:R-:W-:Y:S01]  /*1400*/  MUFU.EX2 R64, R21 ;  /* 0x0000001500407308 */ /* 0x000fe20000000800 */
[----:B------:R-:W-:Y:S01]  /*1410*/  BAR.SYNC.DEFER_BLOCKING 0x0 ;  /* 0x0000000000007b1d */ /* 0x000fe20000010000 */
[--C-:B------:R-:W-:Y:S02]  /*1420*/  FADD R27, R27, -R61.reuse ;  /* 0x8000003d1b1b7221 */ /* 0x100fe40000000000 */
[----:B------:R-:W-:Y:S02]  /*1430*/  FMUL R32, R32, 1.4426950216293334961 ;  /* 0x3fb8aa3b20207820 */ /* 0x000fe40000400000 */
[----:B------:R-:W-:Y:S02]  /*1440*/  FADD R35, R35, -R60 ;  /* 0x8000003c23237221 */ /* 0x000fe40000000000 */
[----:B------:R0:W-:Y:S01]  /*1450*/  MUFU.EX2 R45, R29 ;  /* 0x0000001d002d7308 */ /* 0x0001e20000000800 */
[----:B------:R-:W-:Y:S02]  /*1460*/  FADD R24, R24, -R61 ;  /* 0x8000003d18187221 */ /* 0x000fe40000000000 */
[----:B------:R-:W-:-:S02]  /*1470*/  FMUL R27, R27, 1.4426950216293334961 ;  /* 0x3fb8aa3b1b1b7820 */ /* 0x000fc40000400000 */
[----:B0-----:R-:W-:Y:S01]  /*1480*/  FADD R29, -R61, R88 ;  /* 0x000000583d1d7221 */ /* 0x001fe20000000100 */
[----:B------:R-:W0:Y:S03]  /*1490*/  LDSM.16.M88.4 R20, [R72+0x1000] ;  /* 0x001000004814783b */ /* 0x000e260000000200 */
[----:B------:R-:W-:Y:S01]  /*14a0*/  FMUL R68, R29, 1.4426950216293334961 ;  /* 0x3fb8aa3b1d447820 */ /* 0x000fe20000400000 */
[----:B------:R-:W-:Y:S01]  /*14b0*/  MUFU.EX2 R39, R39 ;  /* 0x0000002700277308 */ /* 0x000fe20000000800 */
[----:B------:R-:W-:Y:S02]  /*14c0*/  FMUL R35, R35, 1.4426950216293334961 ;  /* 0x3fb8aa3b23237820 */ /* 0x000fe40000400000 */
[----:B------:R-:W-:Y:S02]  /*14d0*/  FMUL R25, R25, 1.4426950216293334961 ;  /* 0x3fb8aa3b19197820 */ /* 0x000fe40000400000 */
[----:B------:R-:W-:-:S03]  /*14e0*/  FMUL R24, R24, 1.4426950216293334961 ;  /* 0x3fb8aa3b18187820 */ /* 0x000fc60000400000 */
[----:B------:R-:W1:Y:S01]  /*14f0*/  MUFU.EX2 R44, R32 ;  /* 0x00000020002c7308 */ /* 0x000e620000000800 */
[----:B------:R-:W-:-:S07]  /*1500*/  FADD R31, R31, -R60 ;  /* 0x8000003c1f1f7221 */ /* 0x000fce0000000000 */
[----:B------:R-:W2:Y:S01]  /*1510*/  MUFU.EX2 R46, R27 ;  /* 0x0000001b002e7308 */ /* 0x000ea20000000800 */
[----:B------:R-:W-:-:S07]  /*1520*/  FMUL R31, R31, 1.4426950216293334961 ;  /* 0x3fb8aa3b1f1f7820 */ /* 0x000fce0000400000 */
[----:B------:R3:W-:Y:S08]  /*1530*/  MUFU.EX2 R38, R35 ;  /* 0x0000002300267308 */ /* 0x0007f00000000800 */
[----:B------:R-:W-:Y:S01]  /*1540*/  MUFU.EX2 R47, R25 ;  /* 0x00000019002f7308 */ /* 0x000fe20000000800 */
[----:B---3--:R-:W3:Y:S07]  /*1550*/  LDSM.16.M88.4 R32, [R72+0x1200] ;  /* 0x001200004820783b */ /* 0x008eee0000000200 */
[----:B------:R4:W5:Y:S08]  /*1560*/  MUFU.EX2 R88, R24 ;  /* 0x0000001800587308 */ /* 0x0009700000000800 */
[----:B------:R-:W0:Y:S01]  /*1570*/  MUFU.EX2 R68, R68 ;  /* 0x0000004400447308 */ /* 0x000e220000000800 */
[--C-:B------:R-:W-:Y:S01]  /*1580*/  FADD R28, R28, -R61.reuse ;  /* 0x8000003d1c1c7221 */ /* 0x100fe20000000000 */
[----:B-1----:R-:W-:Y:S01]  /*1590*/  F2FP.PACK_AB R29, R44, R39 ;  /* 0x000000272c1d723e */ /* 0x002fe200000000ff */
[----:B------:R-:W-:-:S02]  /*15a0*/  FADD R26, R26, -R61 ;  /* 0x8000003d1a1a7221 */ /* 0x000fc40000000000 */
[----:B------:R-:W-:-:S03]  /*15b0*/  FMUL R67, R28, 1.4426950216293334961 ;  /* 0x3fb8aa3b1c437820 */ /* 0x000fc60000400000 */
[----:B------:R1:W-:Y:S01]  /*15c0*/  MUFU.EX2 R62, R31 ;  /* 0x0000001f003e7308 */ /* 0x0003e20000000800 */
[----:B--2---:R-:W-:Y:S01]  /*15d0*/  F2FP.PACK_AB R28, R46, R45 ;  /* 0x0000002d2e1c723e */ /* 0x004fe200000000ff */
[----:B------:R-:W-:Y:S02]  /*15e0*/  FMUL R70, R26, 1.4426950216293334961 ;  /* 0x3fb8aa3b1a467820 */ /* 0x000fe40000400000 */
[----:B------:R-:W-:Y:S01]  /*15f0*/  FMUL R54, R64, R54 ;  /* 0x0000003640367220 */ /* 0x000fe20000400000 */
[----:B----4-:R-:W-:Y:S01]  /*1600*/  LDSM.16.M88.4 R24, [R72+0x1400] ;  /* 0x001400004818783b */ /* 0x010fe20000000200 */
[----:B-1----:R-:W-:Y:S02]  /*1610*/  FADD R31, R39, R44 ;  /* 0x0000002c271f7221 */ /* 0x002fe40000000000 */
[----:B------:R-:W-:Y:S02]  /*1620*/  FADD R44, R45, R46 ;  /* 0x0000002e2d2c7221 */ /* 0x000fe40000000000 */
[----:B------:R-:W-:Y:S01]  /*1630*/  FADD R39, R30, -R61 ;  /* 0x8000003d1e277221 */ /* 0x000fe20000000000 */
[----:B-----5:R-:W-:Y:S01]  /*1640*/  F2FP.PACK_AB R30, R88, R47 ;  /* 0x0000002f581e723e */ /* 0x020fe200000000ff */
[----:B------:R-:W-:Y:S01]  /*1650*/  FADD R46, R38, R31 ;  /* 0x0000001f262e7221 */ /* 0x000fe20000000000 */
[----:B------:R-:W-:Y:S01]  /*1660*/  F2FP.PACK_AB R31, R37, R38 ;  /* 0x00000026251f723e */ /* 0x000fe200000000ff */
[----:B------:R-:W-:-:S02]  /*1670*/  FMUL R55, R64, R55 ;  /* 0x0000003740377220 */ /* 0x000fc40000400000 */
[C---:B0-----:R-:W-:Y:S02]  /*1680*/  FMUL R52, R68.reuse, R52 ;  /* 0x0000003444347220 */ /* 0x041fe40000400000 */
[----:B------:R-:W-:Y:S01]  /*1690*/  FMUL R53, R68, R53 ;  /* 0x0000003544357220 */ /* 0x000fe20000400000 */
[----:B------:R-:W0:Y:S01]  /*16a0*/  MUFU.EX2 R67, R67 ;  /* 0x0000004300437308 */ /* 0x000e220000000800 */
[----:B------:R-:W-:Y:S02]  /*16b0*/  FMUL R69, R39, 1.4426950216293334961 ;  /* 0x3fb8aa3b27457820 */ /* 0x000fe40000400000 */
[----:B------:R-:W-:-:S03]  /*16c0*/  FADD R36, R36, -R61 ;  /* 0x8000003d24247221 */ /* 0x000fc60000000000 */
[----:B------:R-:W-:Y:S02]  /*16d0*/  HMMA.16816.F32 R52, R28, R20, R52 ;  /* 0x000000141c34723c */ /* 0x000fe40000001834 */
[----:B------:R-:W1:Y:S01]  /*16e0*/  MUFU.EX2 R70, R70 ;  /* 0x0000004600467308 */ /* 0x000e620000000800 */
[----:B------:R-:W-:-:S04]  /*16f0*/  FADD R47, R47, R44 ;  /* 0x0000002c2f2f7221 */ /* 0x000fc80000000000 */
[----:B------:R-:W-:-:S03]  /*1700*/  FMUL R20, R36, 1.4426950216293334961 ;  /* 0x3fb8aa3b24147820 */ /* 0x000fc60000400000 */
[----:B------:R-:W2:Y:S01]  /*1710*/  MUFU.EX2 R69, R69 ;  /* 0x0000004500457308 */ /* 0x000ea20000000800 */
[----:B------:R-:W-:Y:S02]  /*1720*/  FADD R46, R37, R46 ;  /* 0x0000002e252e7221 */ /* 0x000fe40000000000 */
[----:B------:R-:W-:Y:S01]  /*1730*/  FADD R88, R88, R47 ;  /* 0x0000002f58587221 */ /* 0x000fe20000000000 */
[----:B------:R-:W-:Y:S04]  /*1740*/  LDSM.16.M88.4 R36, [R72+0x1600] ;  /* 0x001600004824783b */ /* 0x000fe80000000200 */
[----:B------:R-:W4:Y:S01]  /*1750*/  MUFU.EX2 R20, R20 ;  /* 0x0000001400147308 */ /* 0x000f220000000800 */
[C---:B------:R-:W-:Y:S02]  /*1760*/  FMUL R58, R64.reuse, R58 ;  /* 0x0000003a403a7220 */ /* 0x040fe40000400000 */
[----:B------:R-:W-:-:S02]  /*1770*/  FMUL R59, R64, R59 ;  /* 0x0000003b403b7220 */ /* 0x000fc40000400000 */
[C---:B------:R-:W-:Y:S02]  /*1780*/  FMUL R56, R68.reuse, R56 ;  /* 0x0000003844387220 */ /* 0x040fe40000400000 */
[----:B------:R-:W-:Y:S02]  /*1790*/  FMUL R57, R68, R57 ;  /* 0x0000003944397220 */ /* 0x000fe40000400000 */
[----:B------:R-:W-:Y:S02]  /*17a0*/  FADD R45, R65, R46 ;  /* 0x0000002e412d7221 */ /* 0x000fe40000000000 */
[----:B0-----:R-:W-:Y:S02]  /*17b0*/  FADD R21, R67, R88 ;  /* 0x0000005843157221 */ /* 0x001fe40000000000 */
[----:B------:R-:W-:Y:S02]  /*17c0*/  FADD R45, R66, R45 ;  /* 0x0000002d422d7221 */ /* 0x000fe40000000000 */
[----:B-1----:R-:W-:Y:S01]  /*17d0*/  FADD R44, R70, R21 ;  /* 0x00000015462c7221 */ /* 0x002fe20000000000 */
[----:B---3--:R-:W-:Y:S03]  /*17e0*/  HMMA.16816.F32 R56, R28, R32, R56 ;  /* 0x000000201c38723c */ /* 0x008fe60000001838 */
[----:B--2---:R-:W-:-:S04]  /*17f0*/  FADD R21, R69, R44 ;  /* 0x0000002c45157221 */ /* 0x004fc80000000000 */
[----:B------:R-:W-:Y:S02]  /*1800*/  FADD R32, R62, R45 ;  /* 0x0000002d3e207221 */ /* 0x000fe40000000000 */
[----:B----4-:R-:W-:Y:S02]  /*1810*/  FADD R21, R20, R21 ;  /* 0x0000001514157221 */ /* 0x010fe40000000000 */
[----:B------:R-:W-:-:S03]  /*1820*/  FADD R32, R63, R32 ;  /* 0x000000203f207221 */ /* 0x000fc60000000000 */
[----:B------:R-:W0:Y:S04]  /*1830*/  SHFL.BFLY PT, R88, R21, 0x2, 0x1f ;  /* 0x0c401f0015587f89 */ /* 0x000e2800000e0000 */
[----:B------:R-:W1:Y:S01]  /*1840*/  SHFL.BFLY PT, R33, R32, 0x2, 0x1f ;  /* 0x0c401f0020217f89 */ /* 0x000e6200000e0000 */
[C---:B------:R-:W-:Y:S02]  /*1850*/  FMUL R42, R64.reuse, R42 ;  /* 0x0000002a402a7220 */ /* 0x040fe40000400000 */
[----:B------:R-:W-:Y:S02]  /*1860*/  FMUL R43, R64, R43 ;  /* 0x0000002b402b7220 */ /* 0x000fe40000400000 */
[C---:B------:R-:W-:Y:S02]  /*1870*/  FMUL R40, R68.reuse, R40 ;  /* 0x0000002844287220 */ /* 0x040fe40000400000 */
[----:B------:R-:W-:-:S02]  /*1880*/  FMUL R41, R68, R41 ;  /* 0x0000002944297220 */ /* 0x000fc40000400000 */
[C---:B------:R-:W-:Y:S02]  /*1890*/  FMUL R46, R64.reuse, R50 ;  /* 0x00000032402e7220 */ /* 0x040fe40000400000 */
[----:B------:R-:W-:Y:S02]  /*18a0*/  FMUL R47, R64, R51 ;  /* 0x00000033402f7220 */ /* 0x000fe40000400000 */
[C---:B------:R-:W-:Y:S02]  /*18b0*/  FMUL R44, R68.reuse, R48 ;  /* 0x00000030442c7220 */ /* 0x040fe40000400000 */
[----:B------:R-:W-:Y:S01]  /*18c0*/  FMUL R45, R68, R49 ;  /* 0x00000031442d7220 */ /* 0x000fe20000400000 */
[----:B------:R-:W-:Y:S01]  /*18d0*/  F2FP.PACK_AB R50, R20, R69 ;  /* 0x000000451432723e */ /* 0x000fe200000000ff */
[----:B0-----:R-:W-:Y:S02]  /*18e0*/  FADD R88, R21, R88 ;  /* 0x0000005815587221 */ /* 0x001fe40000000000 */
[----:B-1----:R-:W-:Y:S01]  /*18f0*/  FADD R33, R32, R33 ;  /* 0x0000002120217221 */ /* 0x002fe20000000000 */
[----:B------:R-:W-:Y:S01]  /*1900*/  UIADD3 UR4, UP0, UR4, 0x20, URZ ;  /* 0x0000002004047890 */ /* 0x000fe2000ff1e03f */
[----:B------:R-:W-:Y:S01]  /*1910*/  HMMA.16816.F32 R40, R28, R24, R40 ;  /* 0x000000181c28723c */ /* 0x000fe20000001828 */
[----:B------:R-:W-:Y:S01]  /*1920*/  SHFL.BFLY PT, R21, R88, 0x1, 0x1f ;  /* 0x0c201f0058157f89 */ /* 0x000fe200000e0000 */
[----:B------:R-:W-:-:S02]  /*1930*/  F2FP.PACK_AB R48, R70, R67 ;  /* 0x000000434630723e */ /* 0x000fc400000000ff */
[----:B------:R-:W-:Y:S01]  /*1940*/  F2FP.PACK_AB R49, R66, R65 ;  /* 0x000000414231723e */ /* 0x000fe200000000ff */
[----:B------:R-:W0:Y:S01]  /*1950*/  SHFL.BFLY PT, R20, R33, 0x1, 0x1f ;  /* 0x0c201f0021147f89 */ /* 0x000e2200000e0000 */
[----:B------:R-:W-:Y:S02]  /*1960*/  F2FP.PACK_AB R51, R63, R62 ;  /* 0x0000003e3f33723e */ /* 0x000fe400000000ff */
[----:B------:R-:W-:Y:S01]  /*1970*/  HMMA.16816.F32 R28, R28, R36, R44 ;  /* 0x000000241c1c723c */ /* 0x000fe2000000182c */
[----:B------:R-:W-:Y:S01]  /*1980*/  UIADD3.X UR5, URZ, UR5, URZ, UP0, !UPT ;  /* 0x000000053f057290 */ /* 0x000fe200087fe43f */
[----:B------:R-:W-:-:S06]  /*1990*/  ISETP.LE.U32.AND P0, PT, R10, UR4, PT ;  /* 0x000000040a007c0c */ /* 0x000fcc000bf03070 */
[----:B------:R-:W-:Y:S07]  /*19a0*/  HMMA.16816.F32 R52, R48, R22, R52 ;  /* 0x000000163034723c */ /* 0x000fee0000001834 */
[----:B------:R-:W-:-:S04]  /*19b0*/  MOV R23, UR5 ;  /* 0x0000000500177c02 */ /* 0x000fc80008000f00 */
[----:B------:R-:W-:Y:S01]  /*19c0*/  ISETP.GE.U32.AND.EX P0, PT, R23, RZ, PT, P0 ;  /* 0x000000ff1700720c */ /* 0x000fe20003f06100 */
[----:B------:R-:W-:Y:S01]  /*19d0*/  HMMA.16816.F32 R56, R48, R34, R56 ;  /* 0x000000223038723c */ /* 0x000fe20000001838 */
[----:B------:R-:W-:Y:S02]  /*19e0*/  IMAD.MOV.U32 R22, RZ, RZ, 0x20 ;  /* 0x00000020ff167424 */ /* 0x000fe400078e00ff */
[----:B0-----:R-:W-:Y:S02]  /*19f0*/  FADD R20, R33, R20 ;  /* 0x0000001421147221 */ /* 0x001fe40000000000 */
[----:B------:R-:W-:-:S03]  /*1a00*/  FADD R21, R88, R21 ;  /* 0x0000001558157221 */ /* 0x000fc60000000000 */
[----:B------:R-:W-:Y:S01]  /*1a10*/  HMMA.16816.F32 R40, R48, R26, R40 ;  /* 0x0000001a3028723c */ /* 0x000fe20000001828 */
[C---:B------:R-:W-:Y:S01]  /*1a20*/  IMAD R9, R22.reuse, c[0x0][0x1b4], R9 ;  /* 0x00006d0016097a24 */ /* 0x040fe200078e0209 */
[----:B------:R-:W-:Y:S01]  /*1a30*/  MOV R88, R61 ;  /* 0x0000003d00587202 */ /* 0x000fe20000000f00 */
[----:B------:R-:W-:Y:S02]  /*1a40*/  IMAD R17, R22, c[0x0][0x1a4], R17 ;  /* 0x0000690016117a24 */ /* 0x000fe400078e0211 */
[----:B------:R-:W-:-:S03]  /*1a50*/  FFMA R11, R64, R11, R20 ;  /* 0x0000000b400b7223 */ /* 0x000fc60000000014 */
[----:B------:R-:W-:Y:S01]  /*1a60*/  HMMA.16816.F32 R48, R48, R38, R28 ;  /* 0x000000263030723c */ /* 0x000fe2000000181c */
[----:B------:R-:W-:Y:S02]  /*1a70*/  FFMA R73, R68, R73, R21 ;  /* 0x0000004944497223 */ /* 0x000fe40000000015 */
[----:B------:R-:W-:Y:S01]  /*1a80*/  IMAD.MOV.U32 R89, RZ, RZ, R60 ;  /* 0x000000ffff597224 */ /* 0x000fe200078e003c */
[----:B------:R-:W-:Y:S01]  /*1a90*/  @P0 CALL.REL.NOINC `(.L_x_0) ;  /* 0x0000001000000944 */ /* 0x000fe20003c00000 */
[----:B------:R-:W-:Y:S05]  /*1aa0*/  BRA `(.L_x_1) ;  /* 0xffffef4000007947 */ /* 0x000fea000383ffff */
.L_x_0:
[----:B------:R-:W-:Y:S01]  /*1ab0*/  ISETP.NE.U32.AND P0, PT, R5, RZ, PT ;  /* 0x000000ff0500720c */ /* 0x000fe20003f05070 */
[----:B------:R-:W-:Y:S01]  /*1ac0*/  IMAD R10, R2, c[0x0][0x1c0], RZ ;  /* 0x00007000020a7a24 */ /* 0x000fe200078e02ff */
[----:B------:R-:W-:Y:S01]  /*1ad0*/  LOP3.LUT R9, R14, 0x380, RZ, 0xc0, !PT ;  /* 0x000003800e097812 */ /* 0x000fe200078ec0ff */
[----:B------:R-:W-:Y:S01]  /*1ae0*/  IMAD R15, R3, c[0x0][0x1c4], RZ ;  /* 0x00007100030f7a24 */ /* 0x000fe200078e02ff */
[C---:B------:R-:W-:Y:S01]  /*1af0*/  FSETP.GEU.AND P2, PT, R73.reuse, 1.175494350822287508e-38, PT ;  /* 0x008000004900780b */ /* 0x040fe20003f4e000 */
[----:B------:R-:W-:Y:S01]  /*1b00*/  FMUL R5, R73, 8388608 ;  /* 0x4b00000049057820 */ /* 0x000fe20000400000 */
[----:B------:R-:W-:Y:S01]  /*1b10*/  SHF.L.U32 R7, R10, 0x1, RZ ;  /* 0x000000010a077819 */ /* 0x000fe200000006ff */
[----:B------:R-:W-:Y:S01]  /*1b20*/  IMAD.SHL.U32 R8, R15, 0x2, RZ ;  /* 0x000000020f087824 */ /* 0x000fe200078e00ff */
[----:B------:R-:W-:Y:S01]  /*1b30*/  LEA R18, R12, R9, 0x4 ;  /* 0x000000090c127211 */ /* 0x000fe200078e20ff */
[----:B------:R-:W-:Y:S01]  /*1b40*/  IMAD.SHL.U32 R16, R0, 0x4, RZ ;  /* 0x0000000400107824 */ /* 0x000fe200078e00ff */
[----:B------:R-:W-:Y:S01]  /*1b50*/  FSEL R5, R5, R73, !P2 ;  /* 0x0000004905057208 */ /* 0x000fe20005000000 */
[----:B------:R-:W-:Y:S01]  /*1b60*/  IMAD.MOV.U32 R32, RZ, RZ, R11 ;  /* 0x000000ffff207224 */ /* 0x000fe200078e000b */
[----:B------:R-:W-:Y:S01]  /*1b70*/  SHF.R.S32.HI R9, RZ, 0x2, R0 ;  /* 0x00000002ff097819 */ /* 0x000fe20000011400 */
[----:B------:R-:W-:Y:S01]  /*1b80*/  IMAD.HI R15, R15, 0x2, RZ ;  /* 0x000000020f0f7827 */ /* 0x000fe200078e02ff */
[----:B------:R-:W-:Y:S01]  /*1b90*/  IADD3 R7, P3, P4, R8, c[0x0][0x178], R7 ;  /* 0x00005e0008077a10 */ /* 0x000fe20007c7e007 */
[----:B------:R-:W-:Y:S01]  /*1ba0*/  BAR.SYNC.DEFER_BLOCKING 0x0 ;  /* 0x0000000000007b1d */ /* 0x000fe20000010000 */
[----:B------:R-:W-:-:S02]  /*1bb0*/  LOP3.LUT R13, R13, 0x440, RZ, 0xc0, !PT ;  /* 0x000004400d0d7812 */ /* 0x000fc400078ec0ff */
[----:B------:R-:W-:Y:S02]  /*1bc0*/  IADD3 R8, R5, -0x3f3504f3, RZ ;  /* 0xc0cafb0d05087810 */ /* 0x000fe40007ffe0ff */
[----:B------:R-:W-:Y:S02]  /*1bd0*/  SGXT R9, R9, 0x1 ;  /* 0x000000010909781a */ /* 0x000fe40000000200 */
[----:B------:R-:W-:Y:S02]  /*1be0*/  LOP3.LUT R30, R13, 0x1f8, R16, 0x78, !PT ;  /* 0x000001f80d1e7812 */ /* 0x000fe400078e7810 */
[----:B------:R-:W-:Y:S02]  /*1bf0*/  LOP3.LUT R12, R8, 0xff800000, RZ, 0xc0, !PT ;  /* 0xff800000080c7812 */ /* 0x000fe400078ec0ff */
[----:B------:R-:W-:Y:S02]  /*1c00*/  SHF.R.U32.HI R13, RZ, 0x1, R0 ;  /* 0x00000001ff0d7819 */ /* 0x000fe40000011600 */
[----:B------:R-:W-:-:S02]  /*1c10*/  LOP3.LUT R8, R9, 0x440, RZ, 0xc0, !PT ;  /* 0x0000044009087812 */ /* 0x000fc400078ec0ff */
[C---:B------:R-:W-:Y:S01]  /*1c20*/  FSETP.GT.AND P1, PT, |R73|.reuse, 8.50705917302346158658e+37, PT ;  /* 0x7e8000004900780b */ /* 0x040fe20003f24200 */
[----:B------:R0:W1:Y:S01]  /*1c30*/  I2F R9, R12 ;  /* 0x0000000c00097306 */ /* 0x0000620000201400 */
[----:B------:R-:W-:Y:S01]  /*1c40*/  LOP3.LUT R13, R8, 0x40, R13, 0x78, !PT ;  /* 0x00000040080d7812 */ /* 0x000fe200078e780d */
[----:B------:R-:W-:Y:S01]  /*1c50*/  IMAD.HI R8, R10, 0x2, RZ ;  /* 0x000000020a087827 */ /* 0x000fe200078e02ff */
[----:B------:R-:W-:Y:S02]  /*1c60*/  LOP3.LUT R14, R14, 0x38, RZ, 0xc0, !PT ;  /* 0x000000380e0e7812 */ /* 0x000fe400078ec0ff */
[----:B------:R-:W-:Y:S02]  /*1c70*/  LOP3.LUT R17, R16, 0xc0, RZ, 0xc0, !PT ;  /* 0x000000c010117812 */ /* 0x000fe400078ec0ff */
[----:B------:R-:W-:Y:S02]  /*1c80*/  FSEL R10, RZ, -23, P2 ;  /* 0xc1b80000ff0a7808 */ /* 0x000fe40001000000 */
[----:B------:R-:W-:Y:S01]  /*1c90*/  FSETP.GEU.AND P2, PT, |R73|, 1.175494350822287508e-38, PT ;  /* 0x008000004900780b */ /* 0x000fe20003f4e200 */
[----:B0-----:R-:W-:Y:S01]  /*1ca0*/  IMAD.IADD R12, R5, 0x1, -R12 ;  /* 0x00000001050c7824 */ /* 0x001fe200078e0a0c */
[----:B------:R-:W-:Y:S01]  /*1cb0*/  IADD3 R17, R14, R17, RZ ;  /* 0x000000110e117210 */ /* 0x000fe20007ffe0ff */
[----:B------:R-:W-:Y:S01]  /*1cc0*/  @P1 FMUL R73, R73, 0.25 ;  /* 0x3e80000049491820 */ /* 0x000fe20000400000 */
[----:B------:R-:W-:Y:S01]  /*1cd0*/  SHF.R.S32.HI R14, RZ, 0x3, R0 ;  /* 0x00000003ff0e7819 */ /* 0x000fe20000011400 */
[----:B------:R-:W-:Y:S01]  /*1ce0*/  @P1 FMUL R49, R49, 0.25 ;  /* 0x3e80000031311820 */ /* 0x000fe20000400000 */
[----:B------:R-:W-:Y:S01]  /*1cf0*/  IADD3.X R8, R15, c[0x0][0x17c], R8, P3, P4 ;  /* 0x00005f000f087a10 */ /* 0x000fe20001fe8408 */
[----:B-1----:R-:W-:Y:S01]  /*1d00*/  FFMA.FTZ R10, R9, 1.1920928955078125e-07, R10 ;  /* 0x34000000090a7823 */ /* 0x002fe2000001000a */
[----:B------:R-:W-:Y:S01]  /*1d10*/  SGXT R11, R14, 0x1 ;  /* 0x000000010e0b781a */ /* 0x000fe20000000200 */
[C---:B------:R-:W-:Y:S01]  /*1d20*/  FMUL R9, R32.reuse, 8388608 ;  /* 0x4b00000020097820 */ /* 0x040fe20000400000 */
[----:B------:R-:W-:Y:S01]  /*1d30*/  FSETP.GT.AND P3, PT, |R32|, 8.50705917302346158658e+37, PT ;  /* 0x7e8000002000780b */ /* 0x000fe20003f64200 */
[----:B------:R-:W-:Y:S01]  /*1d40*/  @P1 FMUL R48, R48, 0.25 ;  /* 0x3e80000030301820 */ /* 0x000fe20000400000 */
[----:B------:R-:W-:Y:S01]  /*1d50*/  LOP3.LUT R11, R11, 0x808, RZ, 0xc0, !PT ;  /* 0x000008080b0b7812 */ /* 0x000fe200078ec0ff */
[----:B------:R-:W-:Y:S01]  /*1d60*/  @!P2 FMUL R73, R73, 16777216 ;  /* 0x4b8000004949a820 */ /* 0x000fe20000400000 */
[----:B------:R-:W-:Y:S01]  /*1d70*/  FSETP.GEU.AND P4, PT, R32, 1.175494350822287508e-38, PT ;  /* 0x008000002000780b */ /* 0x000fe20003f8e000 */
[----:B------:R-:W-:Y:S01]  /*1d80*/  @P1 FMUL R41, R41, 0.25 ;  /* 0x3e80000029291820 */ /* 0x000fe20000400000 */
[----:B------:R-:W-:Y:S01]  /*1d90*/  IADD3 R31, R11, R13, R18 ;  /* 0x0000000d0b1f7210 */ /* 0x000fe20007ffe012 */
[----:B------:R-:W-:Y:S01]  /*1da0*/  @P1 FMUL R40, R40, 0.25 ;  /* 0x3e80000028281820 */ /* 0x000fe20000400000 */
[----:B------:R-:W-:Y:S01]  /*1db0*/  FSETP.GEU.AND P5, PT, |R32|, 1.175494350822287508e-38, PT ;  /* 0x008000002000780b */ /* 0x000fe20003fae200 */
[----:B------:R-:W0:Y:S01]  /*1dc0*/  MUFU.RCP R13, R73 ;  /* 0x00000049000d7308 */ /* 0x000e220000001000 */
[----:B------:R-:W-:Y:S01]  /*1dd0*/  FSEL R9, R9, R32, !P4 ;  /* 0x0000002009097208 */ /* 0x000fe20006000000 */
[----:B------:R-:W-:Y:S01]  /*1de0*/  @P1 FMUL R57, R57, 0.25 ;  /* 0x3e80000039391820 */ /* 0x000fe20000400000 */
[----:B------:R-:W-:Y:S01]  /*1df0*/  LOP3.LUT R0, R0, 0x8, RZ, 0xc0, !PT ;  /* 0x0000000800007812 */ /* 0x000fe200078ec0ff */
[----:B------:R-:W-:Y:S01]  /*1e00*/  @P1 FMUL R56, R56, 0.25 ;  /* 0x3e80000038381820 */ /* 0x000fe20000400000 */
[----:B------:R-:W-:Y:S01]  /*1e10*/  IADD3 R11, R9, -0x3f3504f3, RZ ;  /* 0xc0cafb0d090b7810 */ /* 0x000fe20007ffe0ff */
[----:B------:R-:W-:Y:S01]  /*1e20*/  @P1 FMUL R53, R53, 0.25 ;  /* 0x3e80000035351820 */ /* 0x000fe20000400000 */
[----:B------:R-:W-:Y:S01]  /*1e30*/  LEA.HI R0, R0, R17, RZ, 0x1f ;  /* 0x0000001100007211 */ /* 0x000fe200078ff8ff */
[----:B------:R-:W-:Y:S01]  /*1e40*/  @P1 FMUL R52, R52, 0.25 ;  /* 0x3e80000034341820 */ /* 0x000fe20000400000 */
[----:B------:R-:W-:Y:S01]  /*1e50*/  LOP3.LUT R14, R11, 0xff800000, RZ, 0xc0, !PT ;  /* 0xff8000000b0e7812 */ /* 0x000fe200078ec0ff */
[----:B------:R-:W-:Y:S01]  /*1e60*/  @P3 FMUL R32, R32, 0.25 ;  /* 0x3e80000020203820 */ /* 0x000fe20000400000 */
[----:B------:R-:W-:Y:S01]  /*1e70*/  FSEL R11, RZ, -23, P4 ;  /* 0xc1b80000ff0b7808 */ /* 0x000fe20002000000 */
[----:B------:R-:W-:Y:S01]  /*1e80*/  @!P2 FMUL R49, R49, 16777216 ;  /* 0x4b8000003131a820 */ /* 0x000fe20000400000 */
[----:B------:R1:W2:Y:S01]  /*1e90*/  I2F R16, R14 ;  /* 0x0000000e00107306 */ /* 0x0002a20000201400 */
[----:B------:R-:W-:Y:S01]  /*1ea0*/  @!P2 FMUL R48, R48, 16777216 ;  /* 0x4b8000003030a820 */ /* 0x000fe20000400000 */
[----:B------:R-:W-:Y:S01]  /*1eb0*/  MOV R33, 0x3dc6b27f ;  /* 0x3dc6b27f00217802 */ /* 0x000fe20000000f00 */
[----:B------:R-:W-:Y:S01]  /*1ec0*/  @!P2 FMUL R41, R41, 16777216 ;  /* 0x4b8000002929a820 */ /* 0x000fe20000400000 */
[----:B------:R-:W-:Y:S01]  /*1ed0*/  ISETP.GE.U32.AND P1, PT, R9, 0x7f800000, PT ;  /* 0x7f8000000900780c */ /* 0x000fe20003f26070 */
[----:B------:R-:W-:Y:S01]  /*1ee0*/  @!P2 FMUL R40, R40, 16777216 ;  /* 0x4b8000002828a820 */ /* 0x000fe20000400000 */
[----:B------:R-:W-:Y:S01]  /*1ef0*/  LOP3.LUT R6, R6, 0xf8, RZ, 0xc0, !PT ;  /* 0x000000f806067812 */ /* 0x000fe200078ec0ff */
[----:B------:R-:W-:-:S02]  /*1f00*/  @!P2 FMUL R57, R57, 16777216 ;  /* 0x4b8000003939a820 */ /* 0x000fc40000400000 */
[----:B------:R-:W-:Y:S01]  /*1f10*/  @!P2 FMUL R56, R56, 16777216 ;  /* 0x4b8000003838a820 */ /* 0x000fe20000400000 */
[----:B-1----:R-:W-:Y:S01]  /*1f20*/  IADD3 R14, R9, -R14, RZ ;  /* 0x8000000e090e7210 */ /* 0x002fe20007ffe0ff */
[----:B------:R-:W-:Y:S02]  /*1f30*/  @!P2 FMUL R53, R53, 16777216 ;  /* 0x4b8000003535a820 */ /* 0x000fe40000400000 */
[----:B------:R-:W-:Y:S01]  /*1f40*/  @!P2 FMUL R52, R52, 16777216 ;  /* 0x4b8000003434a820 */ /* 0x000fe20000400000 */
[----:B------:R-:W-:Y:S01]  /*1f50*/  ISETP.GE.U32.AND P2, PT, R5, 0x7f800000, PT ;  /* 0x7f8000000500780c */ /* 0x000fe20003f46070 */
[----:B------:R-:W-:Y:S02]  /*1f60*/  @!P5 FMUL R32, R32, 16777216 ;  /* 0x4b8000002020d820 */ /* 0x000fe40000400000 */
[C---:B0-----:R-:W-:Y:S02]  /*1f70*/  FMUL R15, R13.reuse, R49 ;  /* 0x000000310d0f7220 */ /* 0x041fe40000400000 */
[----:B------:R-:W-:-:S02]  /*1f80*/  FMUL R17, R13, R48 ;  /* 0x000000300d117220 */ /* 0x000fc40000400000 */
[C---:B------:R-:W-:Y:S02]  /*1f90*/  FMUL R18, R13.reuse, R41 ;  /* 0x000000290d127220 */ /* 0x040fe40000400000 */
[C---:B------:R-:W-:Y:S02]  /*1fa0*/  FMUL R20, R13.reuse, R40 ;  /* 0x000000280d147220 */ /* 0x040fe40000400000 */
[----:B------:R-:W-:Y:S01]  /*1fb0*/  FMUL R21, R13, R56 ;  /* 0x000000380d157220 */ /* 0x000fe20000400000 */
[----:B------:R-:W-:Y:S01]  /*1fc0*/  F2FP.PACK_AB R27, R15, R18 ;  /* 0x000000120f1b723e */ /* 0x000fe200000000ff */
[----:B------:R-:W-:Y:S01]  /*1fd0*/  FMUL R24, R13, R52 ;  /* 0x000000340d187220 */ /* 0x000fe20000400000 */
[----:B------:R-:W-:Y:S01]  /*1fe0*/  F2FP.PACK_AB R25, R17, R20 ;  /* 0x000000141119723e */ /* 0x000fe200000000ff */
[C---:B------:R-:W-:Y:S02]  /*1ff0*/  FMUL R19, R13.reuse, R57 ;  /* 0x000000390d137220 */ /* 0x040fe40000400000 */
[----:B------:R-:W-:Y:S01]  /*2000*/  FMUL R22, R13, R53 ;  /* 0x000000350d167220 */ /* 0x000fe20000400000 */
[----:B------:R-:W-:Y:S01]  /*2010*/  F2FP.PACK_AB R24, R21, R24 ;  /* 0x000000181518723e */ /* 0x000fe200000000ff */
[----:B------:R-:W0:Y:S01]  /*2020*/  MUFU.RCP R13, R32 ;  /* 0x00000020000d7308 */ /* 0x000e220000001000 */
[----:B------:R-:W-:-:S02]  /*2030*/  @P3 FMUL R51, R51, 0.25 ;  /* 0x3e80000033333820 */ /* 0x000fc40000400000 */
[----:B------:R-:W-:Y:S01]  /*2040*/  @P3 FMUL R50, R50, 0.25 ;  /* 0x3e80000032323820 */ /* 0x000fe20000400000 */
[----:B------:R-:W-:Y:S01]  /*2050*/  F2FP.PACK_AB R26, R19, R22 ;  /* 0x00000016131a723e */ /* 0x000fe200000000ff */
[----:B------:R-:W-:Y:S01]  /*2060*/  @P3 FMUL R43, R43, 0.25 ;  /* 0x3e8000002b2b3820 */ /* 0x000fe20000400000 */
[----:B------:R1:W-:Y:S01]  /*2070*/  STS.64 [R30], R24 ;  /* 0x000000181e007388 */ /* 0x0003e20000000a00 */
[----:B------:R-:W-:Y:S02]  /*2080*/  @P3 FMUL R42, R42, 0.25 ;  /* 0x3e8000002a2a3820 */ /* 0x000fe40000400000 */
[----:B------:R-:W-:Y:S01]  /*2090*/  @P3 FMUL R59, R59, 0.25 ;  /* 0x3e8000003b3b3820 */ /* 0x000fe20000400000 */
[----:B------:R-:W-:Y:S01]  /*20a0*/  STS.64 [R30+0x200], R26 ;  /* 0x0002001a1e007388 */ /* 0x000fe20000000a00 */
[----:B------:R-:W-:Y:S02]  /*20b0*/  @P3 FMUL R58, R58, 0.25 ;  /* 0x3e8000003a3a3820 */ /* 0x000fe40000400000 */
[----:B------:R-:W-:-:S02]  /*20c0*/  @P3 FMUL R55, R55, 0.25 ;  /* 0x3e80000037373820 */ /* 0x000fc40000400000 */
[----:B------:R-:W-:Y:S02]  /*20d0*/  @P3 FMUL R54, R54, 0.25 ;  /* 0x3e80000036363820 */ /* 0x000fe40000400000 */
[----:B------:R-:W-:Y:S02]  /*20e0*/  @!P5 FMUL R51, R51, 16777216 ;  /* 0x4b8000003333d820 */ /* 0x000fe40000400000 */
[----:B------:R-:W-:Y:S02]  /*20f0*/  @!P5 FMUL R50, R50, 16777216 ;  /* 0x4b8000003232d820 */ /* 0x000fe40000400000 */
[----:B------:R-:W-:Y:S02]  /*2100*/  @!P5 FMUL R43, R43, 16777216 ;  /* 0x4b8000002b2bd820 */ /* 0x000fe40000400000 */
[----:B------:R-:W-:Y:S02]  /*2110*/  @!P5 FMUL R42, R42, 16777216 ;  /* 0x4b8000002a2ad820 */ /* 0x000fe40000400000 */
[----:B------:R-:W-:-:S02]  /*2120*/  @!P5 FMUL R59, R59, 16777216 ;  /* 0x4b8000003b3bd820 */ /* 0x000fc40000400000 */
[----:B------:R-:W-:Y:S02]  /*2130*/  @!P5 FMUL R58, R58, 16777216 ;  /* 0x4b8000003a3ad820 */ /* 0x000fe40000400000 */
[----:B------:R-:W-:Y:S02]  /*2140*/  @!P5 FMUL R55, R55, 16777216 ;  /* 0x4b8000003737d820 */ /* 0x000fe40000400000 */
[----:B------:R-:W-:Y:S02]  /*2150*/  @!P5 FMUL R54, R54, 16777216 ;  /* 0x4b8000003636d820 */ /* 0x000fe40000400000 */
[----:B--2---:R-:W-:Y:S02]  /*2160*/  FFMA.FTZ R28, R16, 1.1920928955078125e-07, R11 ;  /* 0x34000000101c7823 */ /* 0x004fe4000001000b */
[C---:B0-----:R-:W-:Y:S02]  /*2170*/  FMUL R15, R13.reuse, R51 ;  /* 0x000000330d0f7220 */ /* 0x041fe40000400000 */
[----:B------:R-:W-:-:S02]  /*2180*/  FMUL R16, R13, R50 ;  /* 0x000000320d107220 */ /* 0x000fc40000400000 */
[C---:B------:R-:W-:Y:S02]  /*2190*/  FMUL R18, R13.reuse, R43 ;  /* 0x0000002b0d127220 */ /* 0x040fe40000400000 */
[C---:B------:R-:W-:Y:S02]  /*21a0*/  FMUL R17, R13.reuse, R42 ;  /* 0x0000002a0d117220 */ /* 0x040fe40000400000 */
[----:B------:R-:W-:Y:S01]  /*21b0*/  FMUL R19, R13, R59 ;  /* 0x0000003b0d137220 */ /* 0x000fe20000400000 */
[----:B------:R-:W-:Y:S01]  /*21c0*/  F2FP.PACK_AB R23, R15, R18 ;  /* 0x000000120f17723e */ /* 0x000fe200000000ff */
[C---:B------:R-:W-:Y:S01]  /*21d0*/  FMUL R20, R13.reuse, R58 ;  /* 0x0000003a0d147220 */ /* 0x040fe20000400000 */
[----:B------:R-:W-:Y:S01]  /*21e0*/  F2FP.PACK_AB R21, R16, R17 ;  /* 0x000000111015723e */ /* 0x000fe200000000ff */
[C---:B------:R-:W-:Y:S01]  /*21f0*/  FMUL R22, R13.reuse, R55 ;  /* 0x000000370d167220 */ /* 0x040fe20000400000 */
[----:B------:R-:W-:Y:S01]  /*2200*/  LOP3.LUT R16, R30, 0x8, RZ, 0x3c, !PT ;  /* 0x000000081e107812 */ /* 0x000fe200078e3cff */
[----:B------:R-:W-:Y:S01]  /*2210*/  FMUL R13, R13, R54 ;  /* 0x000000360d0d7220 */ /* 0x000fe20000400000 */
[----:B------:R-:W-:Y:S01]  /*2220*/  LOP3.LUT R18, R31, 0x8, RZ, 0x3c, !PT ;  /* 0x000000081f127812 */ /* 0x000fe200078e3cff */
[----:B------:R-:W-:Y:S01]  /*2230*/  FADD R12, R12, -1 ;  /* 0xbf8000000c0c7421 */ /* 0x000fe20000000000 */
[----:B------:R-:W-:Y:S01]  /*2240*/  F2FP.PACK_AB R22, R19, R22 ;  /* 0x000000161316723e */ /* 0x000fe200000000ff */
[----:B------:R-:W-:Y:S01]  /*2250*/  FADD R29, R14, -1 ;  /* 0xbf8000000e1d7421 */ /* 0x000fe20000000000 */
[----:B------:R-:W-:Y:S01]  /*2260*/  F2FP.PACK_AB R20, R20, R13 ;  /* 0x0000000d1414723e */ /* 0x000fe200000000ff */
[----:B------:R-:W-:-:S02]  /*2270*/  FFMA.FTZ R11, R12, R33, -0.16845393180847167969 ;  /* 0xbe2c7f300c0b7423 */ /* 0x000fc40000010021 */
[----:B------:R-:W-:Y:S01]  /*2280*/  STS.64 [R16+0xa00], R22 ;  /* 0x000a001610007388 */ /* 0x000fe20000000a00 */
[----:B------:R-:W-:Y:S02]  /*2290*/  IMAD R13, R4, c[0x0][0x1c8], RZ ;  /* 0x00007200040d7a24 */ /* 0x000fe400078e02ff */
[C---:B------:R-:W-:Y:S01]  /*22a0*/  FFMA.FTZ R11, R12.reuse, R11, 0.1716887056827545166 ;  /* 0x3e2fcf2a0c0b7423 */ /* 0x040fe2000001000b */
[----:B------:R0:W-:Y:S01]  /*22b0*/  STS.64 [R16+0x800], R20 ;  /* 0x0008001410007388 */ /* 0x0001e20000000a00 */
[----:B-1----:R-:W-:Y:S02]  /*22c0*/  IMAD.MOV.U32 R24, RZ, RZ, c[0x0][0x1c8] ;  /* 0x00007200ff187624 */ /* 0x002fe400078e00ff */
[----:B------:R-:W-:Y:S01]  /*22d0*/  FFMA.FTZ R11, R12, R11, -0.17900948226451873779 ;  /* 0xbe374e430c0b7423 */ /* 0x000fe2000001000b */
[----:B------:R-:W-:Y:S01]  /*22e0*/  BAR.SYNC.DEFER_BLOCKING 0x0 ;  /* 0x0000000000007b1d */ /* 0x000fe20000010000 */
[----:B------:R-:W-:Y:S01]  /*22f0*/  FFMA.FTZ R4, R29, R33, -0.16845393180847167969 ;  /* 0xbe2c7f301d047423 */ /* 0x000fe20000010021 */
[----:B------:R-:W-:Y:S01]  /*2300*/  LEA R15, R24, R13, 0x2 ;  /* 0x0000000d180f7211 */ /* 0x000fe200078e10ff */
[----:B------:R-:W-:-:S02]  /*2310*/  FFMA.FTZ R11, R12, R11, 0.20512372255325317383 ;  /* 0x3e520bf40c0b7423 */ /* 0x000fc4000001000b */
[----:B------:R-:W-:Y:S01]  /*2320*/  FFMA.FTZ R4, R29, R4, 0.1716887056827545166 ;  /* 0x3e2fcf2a1d047423 */ /* 0x000fe20000010004 */
[----:B------:R-:W-:Y:S01]  /*2330*/  LEA R14, P4, R15, R7, 0x1 ;  /* 0x000000070f0e7211 */ /* 0x000fe200078808ff */
[C---:B------:R-:W-:Y:S02]  /*2340*/  FFMA.FTZ R11, R12.reuse, R11, -0.24046532809734344482 ;  /* 0xbe763c8b0c0b7423 */ /* 0x040fe4000001000b */
[----:B------:R-:W-:Y:S02]  /*2350*/  FFMA.FTZ R4, R29, R4, -0.17900948226451873779 ;  /* 0xbe374e431d047423 */ /* 0x000fe40000010004 */
[----:B------:R-:W-:Y:S02]  /*2360*/  FFMA.FTZ R11, R12, R11, 0.28857114911079406738 ;  /* 0x3e93bf990c0b7423 */ /* 0x000fe4000001000b */
[----:B------:R-:W-:Y:S01]  /*2370*/  IMAD R17, R24, 0x4, R15 ;  /* 0x0000000418117824 */ /* 0x000fe200078e020f */
[----:B------:R-:W-:Y:S01]  /*2380*/  LEA.HI.X.SX32 R15, R15, R8, 0x1, P4 ;  /* 0x000000080f0f7211 */ /* 0x000fe200020f0eff */
[----:B------:R-:W-:-:S02]  /*2390*/  FFMA.FTZ R11, R12, R11, -0.36067417263984680176 ;  /* 0xbeb8aa490c0b7423 */ /* 0x000fc4000001000b */
[----:B------:R-:W-:Y:S01]  /*23a0*/  FFMA.FTZ R4, R29, R4, 0.20512372255325317383 ;  /* 0x3e520bf41d047423 */ /* 0x000fe20000010004 */
[----:B------:R-:W-:Y:S01]  /*23b0*/  LEA R19, R24, R17, 0x2 ;  /* 0x0000001118137211 */ /* 0x000fe200078e10ff */
[C---:B------:R-:W-:Y:S01]  /*23c0*/  FFMA.FTZ R11, R12.reuse, R11, 0.48089820146560668945 ;  /* 0x3ef6384a0c0b7423 */ /* 0x040fe2000001000b */
[----:B0-----:R-:W-:Y:S01]  /*23d0*/  LEA R16, P5, R17, R7, 0x1 ;  /* 0x0000000711107211 */ /* 0x001fe200078a08ff */
[C---:B------:R-:W-:Y:S02]  /*23e0*/  FFMA.FTZ R4, R29.reuse, R4, -0.24046532809734344482 ;  /* 0xbe763c8b1d047423 */ /* 0x040fe40000010004 */
[C---:B------:R-:W-:Y:S01]  /*23f0*/  FFMA.FTZ R11, R12.reuse, R11, -0.72134751081466674805 ;  /* 0xbf38aa3b0c0b7423 */ /* 0x040fe2000001000b */
[----:B------:R-:W0:Y:S01]  /*2400*/  LDS.64 R30, [R31] ;  /* 0x000000001f1e7984 */ /* 0x000e220000000a00 */
[----:B------:R-:W-:Y:S01]  /*2410*/  FFMA.FTZ R4, R29, R4, 0.28857114911079406738 ;  /* 0x3e93bf991d047423 */ /* 0x000fe20000010004 */
[----:B------:R-:W-:Y:S01]  /*2420*/  LEA.HI.X.SX32 R17, R17, R8, 0x1, P5 ;  /* 0x0000000811117211 */ /* 0x000fe200028f0eff */
[----:B------:R-:W-:Y:S01]  /*2430*/  FMUL R11, R12, R11 ;  /* 0x0000000b0c0b7220 */ /* 0x000fe20000400000 */
[----:B------:R1:W2:Y:S01]  /*2440*/  LDS.64 R32, [R18] ;  /* 0x0000000012207984 */ /* 0x0002a20000000a00 */
[----:B------:R-:W-:-:S02]  /*2450*/  IMAD R21, R24, 0x4, R19 ;  /* 0x0000000418157824 */ /* 0x000fc400078e0213 */
[----:B------:R-:W-:Y:S02]  /*2460*/  FMUL R11, R12, R11 ;  /* 0x0000000b0c0b7220 */ /* 0x000fe40000400000 */
[----:B------:R-:W-:Y:S01]  /*2470*/  FFMA.FTZ R4, R29, R4, -0.36067417263984680176 ;  /* 0xbeb8aa491d047423 */ /* 0x000fe20000010004 */
[----:B------:R-:W-:Y:S01]  /*2480*/  LEA R23, R24, R21, 0x2 ;  /* 0x0000001518177211 */ /* 0x000fe200078e10ff */
[----:B------:R-:W-:Y:S01]  /*2490*/  FFMA.FTZ R11, R12, 1.4426950216293334961, R11 ;  /* 0x3fb8aa3b0c0b7823 */ /* 0x000fe2000001000b */
[-C--:B------:R-:W-:Y:S01]  /*24a0*/  LEA R12, P3, R13, R7.reuse, 0x1 ;  /* 0x000000070d0c7211 */ /* 0x080fe200078608ff */
[----:B------:R-:W-:Y:S01]  /*24b0*/  FFMA.FTZ R4, R29, R4, 0.48089820146560668945 ;  /* 0x3ef6384a1d047423 */ /* 0x000fe20000010004 */
[-C--:B------:R-:W-:Y:S01]  /*24c0*/  LEA R20, P4, R21, R7.reuse, 0x1 ;  /* 0x0000000715147211 */ /* 0x080fe200078808ff */
[----:B------:R-:W-:Y:S01]  /*24d0*/  IMAD R25, R24, 0x4, R23 ;  /* 0x0000000418197824 */ /* 0x000fe200078e0217 */
[----:B------:R-:W-:Y:S01]  /*24e0*/  LEA.HI.X.SX32 R13, R13, R8, 0x1, P3 ;  /* 0x000000080d0d7211 */ /* 0x000fe200018f0eff */
[----:B------:R-:W-:Y:S01]  /*24f0*/  FFMA.FTZ R4, R29, R4, -0.72134751081466674805 ;  /* 0xbf38aa3b1d047423 */ /* 0x000fe20000010004 */
[----:B-1----:R-:W-:Y:S01]  /*2500*/  LEA R18, P3, R19, R7, 0x1 ;  /* 0x0000000713127211 */ /* 0x002fe200078608ff */
[----:B------:R-:W-:Y:S01]  /*2510*/  FADD R10, R10, R11 ;  /* 0x0000000b0a0a7221 */ /* 0x000fe20000000000 */
[----:B------:R-:W-:Y:S01]  /*2520*/  LEA R27, R24, R25, 0x2 ;  /* 0x00000019181b7211 */ /* 0x000fe200078e10ff */
[----:B------:R-:W-:Y:S01]  /*2530*/  FMUL R4, R29, R4 ;  /* 0x000000041d047220 */ /* 0x000fe20000400000 */
[----:B------:R-:W-:-:S02]  /*2540*/  LEA.HI.X.SX32 R19, R19, R8, 0x1, P3 ;  /* 0x0000000813137211 */ /* 0x000fc400018f0eff */
[----:B------:R-:W-:Y:S01]  /*2550*/  LEA.HI.X.SX32 R21, R21, R8, 0x1, P4 ;  /* 0x0000000815157211 */ /* 0x000fe200020f0eff */
[----:B------:R-:W-:Y:S01]  /*2560*/  FMUL R4, R29, R4 ;  /* 0x000000041d047220 */ /* 0x000fe20000400000 */
[-C--:B------:R-:W-:Y:S02]  /*2570*/  LEA R22, P3, R23, R7.reuse, 0x1 ;  /* 0x0000000717167211 */ /* 0x080fe400078608ff */
[-C--:B------:R-:W-:Y:S01]  /*2580*/  LEA R24, P4, R25, R7.reuse, 0x1 ;  /* 0x0000000719187211 */ /* 0x080fe200078808ff */
[----:B------:R-:W-:Y:S01]  /*2590*/  FFMA.FTZ R29, R29, 1.4426950216293334961, R4 ;  /* 0x3fb8aa3b1d1d7823 */ /* 0x000fe20000010004 */
[----:B------:R-:W-:Y:S01]  /*25a0*/  LEA R26, P5, R27, R7, 0x1 ;  /* 0x000000071b1a7211 */ /* 0x000fe200078a08ff */
[----:B------:R-:W-:Y:S01]  /*25b0*/  @P2 IMAD.MOV.U32 R4, RZ, RZ, 0x7f800000 ;  /* 0x7f800000ff042424 */ /* 0x000fe200078e00ff */
[-C--:B------:R-:W-:Y:S01]  /*25c0*/  LEA.HI.X.SX32 R23, R23, R8.reuse, 0x1, P3 ;  /* 0x0000000817177211 */ /* 0x080fe200018f0eff */
[----:B------:R-:W-:Y:S01]  /*25d0*/  FADD R28, R28, R29 ;  /* 0x0000001d1c1c7221 */ /* 0x000fe20000000000 */
[----:B------:R-:W-:Y:S01]  /*25e0*/  LEA.HI.X.SX32 R25, R25, R8, 0x1, P4 ;  /* 0x0000000819197211 */ /* 0x000fe200020f0eff */
[----:B------:R-:W-:Y:S01]  /*25f0*/  @P2 FFMA.FTZ R10, R5, R4, +INF ;  /* 0x7f800000050a2423 */ /* 0x000fe20000010004 */
[----:B------:R-:W-:-:S02]  /*2600*/  LEA.HI.X.SX32 R27, R27, R8, 0x1, P5 ;  /* 0x000000081b1b7211 */ /* 0x000fc400028f0eff */
[----:B------:R-:W-:Y:S02]  /*2610*/  @P1 MOV R8, 0x7f800000 ;  /* 0x7f80000000081802 */ /* 0x000fe40000000f00 */
[----:B------:R-:W-:Y:S01]  /*2620*/  FSETP.NEU.AND P2, PT, R9, RZ, PT ;  /* 0x000000ff0900720b */ /* 0x000fe20003f4d000 */
[----:B0-----:R0:W-:Y:S01]  /*2630*/  STG.E.U16 [R12.64], R30 ;  /* 0x0000001e0c007986 */ /* 0x0011e2000c101506 */
[----:B------:R-:W-:Y:S01]  /*2640*/  PRMT R7, R31, 0x7632, R7 ;  /* 0x000076321f077816 */ /* 0x000fe20000000007 */
[----:B------:R-:W-:Y:S01]  /*2650*/  @P1 FFMA.FTZ R28, R9, R8, +INF ;  /* 0x7f800000091c1423 */ /* 0x000fe20000010008 */
[----:B------:R-:W-:Y:S01]  /*2660*/  PRMT R8, R30, 0x7632, R8 ;  /* 0x000076321e087816 */ /* 0x000fe20000000008 */
[----:B--2---:R1:W-:Y:S01]  /*2670*/  STG.E.U16 [R14.64], R32 ;  /* 0x000000200e007986 */ /* 0x0043e2000c101506 */
[----:B------:R-:W-:Y:S02]  /*2680*/  PRMT R9, R32, 0x7632, R9 ;  /* 0x0000763220097816 */ /* 0x000fe40000000009 */
[----:B------:R-:W-:Y:S01]  /*2690*/  FSETP.NEU.AND P3, PT, R5, RZ, PT ;  /* 0x000000ff0500720b */ /* 0x000fe20003f6d000 */
[----:B------:R1:W-:Y:S01]  /*26a0*/  STG.E.U16 [R16.64], R8 ;  /* 0x0000000810007986 */ /* 0x0003e2000c101506 */
[----:B------:R-:W-:-:S02]  /*26b0*/  FSEL R5, R28, -INF , P2 ;  /* 0xff8000001c057808 */ /* 0x000fc40001000000 */
[----:B------:R-:W-:Y:S01]  /*26c0*/  FSEL R10, R10, -INF , P3 ;  /* 0xff8000000a0a7808 */ /* 0x000fe20001800000 */
[----:B------:R1:W-:Y:S01]  /*26d0*/  STG.E.U16 [R18.64], R9 ;  /* 0x0000000912007986 */ /* 0x0003e2000c101506 */
[----:B0-----:R-:W-:Y:S01]  /*26e0*/  PRMT R13, R33, 0x7632, R13 ;  /* 0x00007632210d7816 */ /* 0x001fe2000000000d */
[----:B------:R-:W-:Y:S02]  /*26f0*/  FFMA R5, R5, 0.69314718246459960938, R60 ;  /* 0x3f31721805057823 */ /* 0x000fe4000000003c */
[----:B------:R1:W-:Y:S01]  /*2700*/  STG.E.U16 [R20.64], R31 ;  /* 0x0000001f14007986 */ /* 0x0003e2000c101506 */
[----:B------:R-:W-:-:S03]  /*2710*/  FFMA R4, R10, 0.69314718246459960938, R61 ;  /* 0x3f3172180a047823 */ /* 0x000fc6000000003d */
[----:B------:R1:W-:Y:S04]  /*2720*/  STG.E.U16 [R22.64], R33 ;  /* 0x0000002116007986 */ /* 0x0003e8000c101506 */
[----:B------:R1:W-:Y:S04]  /*2730*/  STG.E.U16 [R24.64], R7 ;  /* 0x0000000718007986 */ /* 0x0003e8000c101506 */
[----:B------:R1:W-:Y:S04]  /*2740*/  STG.E.U16 [R26.64], R13 ;  /* 0x0000000d1a007986 */ /* 0x0003e8000c101506 */
[----:B------:R-:W-:Y:S06]  /*2750*/  BAR.SYNC.DEFER_BLOCKING 0x0 ;  /* 0x0000000000007b1d */ /* 0x000fec0000010000 */
[----:B------:R1:W-:Y:S04]  /*2760*/  STS.64 [R6], R4 ;  /* 0x0000000406007388 */ /* 0x0003e80000000a00 */
[----:B------:R-:W-:Y:S06]  /*2770*/  BAR.SYNC.DEFER_BLOCKING 0x0 ;  /* 0x0000000000007b1d */ /* 0x000fec0000010000 */
[----:B------:R-:W-:Y:S05]  /*2780*/  @P0 EXIT ;  /* 0x000000000000094d */ /* 0x000fea0003800000 */
[----:B-1----:R-:W0:Y:S01]  /*2790*/  LDS R7, [R0] ;  /* 0x0000000000077984 */ /* 0x002e220000000800 */
[----:B------:R-:W-:-:S02]  /*27a0*/  IMAD R2, R2, c[0x0][0x1cc], RZ ;  /* 0x0000730002027a24 */ /* 0x000fc400078e02ff */
[C---:B------:R-:W-:Y:S02]  /*27b0*/  IMAD.SHL.U32 R5, R3.reuse, 0x4, RZ ;  /* 0x0000000403057824 */ /* 0x040fe400078e00ff */
[----:B------:R-:W-:Y:S01]  /*27c0*/  IMAD.HI R6, R3, 0x4, RZ ;  /* 0x0000000403067827 */ /* 0x000fe200078e02ff */
[----:B------:R-:W-:-:S03]  /*27d0*/  SHF.L.U32 R4, R2, 0x2, RZ ;  /* 0x0000000202047819 */ /* 0x000fc600000006ff */
[----:B------:R-:W-:Y:S01]  /*27e0*/  IMAD.HI R3, R2, 0x4, RZ ;  /* 0x0000000402037827 */ /* 0x000fe200078e02ff */
[----:B------:R-:W-:-:S04]  /*27f0*/  IADD3 R2, P0, P1, R5, c[0x0][0x180], R4 ;  /* 0x0000600005027a10 */ /* 0x000fc8000791e004 */
[----:B------:R-:W-:-:S05]  /*2800*/  IADD3.X R3, R6, c[0x0][0x184], R3, P0, P1 ;  /* 0x0000610006037a10 */ /* 0x000fca00007e2403 */
[----:B0-----:R-:W-:Y:S01]  /*2810*/  STG.E [R2.64], R7 ;  /* 0x0000000702007986 */ /* 0x001fe2000c101906 */
[----:B------:R-:W-:Y:S05]  /*2820*/  EXIT ;  /* 0x000000000000794d */ /* 0x000fea0003800000 */
.L_x_2:
[----:B------:R-:W-:-:S00]  /*2830*/  BRA `(.L_x_2) ;  /* 0xfffffff000007947 */ /* 0x000fc0000383ffff */
[----:B------:R-:W-:-:S00]  /*2840*/  NOP ;  /* 0x0000000000007918 */ /* 0x000fc00000000000 */
        /* <DEDUP_REMOVED lines=11> */
.L_x_3:


//--------------------- .nv.global.init           --------------------------
	.section	.nv.global.init,"aw",@progbits
.nv.global.init:
	.type		_$_str,@object
	.size		_$_str,(.L_0 - _$_str)
_$_str:
        /*0000*/ 	.byte	0x5f, 0x5f, 0x43, 0x55, 0x44, 0x41, 0x5f, 0x46, 0x54, 0x5a, 0x00
.L_0:


//--------------------- .nv.shared.attn_fwd       --------------------------
	.section	.nv.shared.attn_fwd,"aw",@nobits
	.sectionflags	@""
	.align	16
